//
// Generated by NVIDIA NVVM Compiler
//
// Compiler Build ID: CL-36424714
// Cuda compilation tools, release 13.0, V13.0.88
// Based on NVVM 20.0.0
//

.version 9.0
.target sm_100
.address_size 64

	// .globl	candidate3
// _ZZ10candidate3E15pad_temp_shared has been demoted
// _ZZ10candidate3E13kernel_shared has been demoted

.visible .entry candidate3(
	.param .u64 .ptr .align 1 candidate3_param_0,
	.param .u64 .ptr .align 1 candidate3_param_1,
	.param .u64 .ptr .align 1 candidate3_param_2,
	.param .u64 .ptr .align 1 candidate3_param_3
)
.maxntid 256
{
	.reg .pred 	%p<75>;
	.reg .b16 	%rs<46>;
	.reg .b32 	%r<283>;
	.reg .b32 	%f<932>;
	.reg .b64 	%rd<62>;
	// demoted variable
	.shared .align 4 .b8 _ZZ10candidate3E15pad_temp_shared[9216];
	// demoted variable
	.shared .align 4 .b8 _ZZ10candidate3E13kernel_shared[6144];
	mov.u32 	%r31, %ctaid.x;
	mul.hi.u32 	%r32, %r31, -1840700269;
	shr.u32 	%r33, %r32, 2;
	shl.b32 	%r34, %r33, 4;
	mov.u32 	%r35, %tid.x;
	shr.u32 	%r36, %r35, 4;
	or.b32  	%r1, %r34, %r36;
	mul.lo.s32 	%r37, %r33, 7;
	sub.s32 	%r38, %r31, %r37;
	shl.b32 	%r2, %r38, 4;
	and.b32  	%r39, %r35, 15;
	mul.lo.s32 	%r3, %r33, 1792;
	or.b32  	%r40, %r39, %r3;
	or.b32  	%r41, %r40, %r2;
	setp.lt.u32 	%p9, %r35, 32;
	selp.b32 	%r42, 16, -2, %p9;
	add.s32 	%r43, %r42, %r36;
	or.b32  	%r44, %r43, %r34;
	setp.ne.s32 	%p10, %r44, 0;
	add.s32 	%r45, %r34, %r43;
	setp.lt.u32 	%p11, %r45, 113;
	and.pred  	%p1, %p10, %p11;
	setp.lt.u32 	%p12, %r35, 64;
	selp.b32 	%r47, 14, -4, %p12;
	add.s32 	%r48, %r47, %r36;
	or.b32  	%r49, %r48, %r34;
	setp.ne.s32 	%p13, %r49, 0;
	add.s32 	%r50, %r34, %r48;
	setp.lt.u32 	%p14, %r50, 113;
	and.pred  	%p2, %p13, %p14;
	cvt.u16.u32 	%rs1, %r35;
	or.b16  	%rs2, %rs1, 512;
	mul.hi.u16 	%rs3, %rs2, 911;
	shr.u16 	%rs4, %rs3, 2;
	mul.lo.s16 	%rs5, %rs4, 12544;
	cvt.u32.u16 	%r52, %rs5;
	add.s32 	%r53, %r41, -113;
	mad.lo.s32 	%r54, %r48, 112, %r53;
	add.s32 	%r4, %r54, %r52;
	setp.lt.u32 	%p15, %r35, 96;
	selp.b32 	%r55, 12, -6, %p15;
	add.s32 	%r56, %r55, %r36;
	or.b32  	%r57, %r56, %r34;
	setp.ne.s32 	%p16, %r57, 0;
	add.s32 	%r58, %r34, %r56;
	setp.lt.u32 	%p17, %r58, 113;
	and.pred  	%p3, %p16, %p17;
	or.b16  	%rs6, %rs1, 768;
	mul.hi.u16 	%rs7, %rs6, 911;
	shr.u16 	%rs8, %rs7, 2;
	mul.lo.s16 	%rs9, %rs8, 12544;
	cvt.u32.u16 	%r60, %rs9;
	mad.lo.s32 	%r61, %r56, 112, %r53;
	add.s32 	%r5, %r61, %r60;
	setp.lt.u32 	%p18, %r35, 128;
	selp.b32 	%r62, 10, -8, %p18;
	add.s32 	%r63, %r62, %r36;
	or.b32  	%r64, %r63, %r34;
	setp.ne.s32 	%p19, %r64, 0;
	add.s32 	%r65, %r34, %r63;
	setp.lt.u32 	%p20, %r65, 113;
	and.pred  	%p4, %p19, %p20;
	or.b16  	%rs10, %rs1, 1024;
	mul.hi.u16 	%rs11, %rs10, 1821;
	shr.u16 	%rs12, %rs11, 3;
	mul.wide.u16 	%r67, %rs12, 12544;
	mad.lo.s32 	%r68, %r63, 112, %r53;
	add.s32 	%r6, %r68, %r67;
	setp.lt.u32 	%p21, %r35, 160;
	selp.b32 	%r69, 8, -10, %p21;
	add.s32 	%r70, %r69, %r36;
	or.b32  	%r71, %r70, %r34;
	setp.ne.s32 	%p22, %r71, 0;
	add.s32 	%r72, %r34, %r70;
	setp.lt.u32 	%p23, %r72, 113;
	and.pred  	%p5, %p22, %p23;
	or.b16  	%rs13, %rs1, 1280;
	mul.hi.u16 	%rs14, %rs13, 1821;
	shr.u16 	%rs15, %rs14, 3;
	mul.wide.u16 	%r74, %rs15, 12544;
	mad.lo.s32 	%r75, %r70, 112, %r53;
	add.s32 	%r7, %r75, %r74;
	setp.lt.u32 	%p24, %r35, 192;
	selp.b32 	%r76, 6, -12, %p24;
	add.s32 	%r77, %r76, %r36;
	or.b32  	%r78, %r77, %r34;
	setp.ne.s32 	%p25, %r78, 0;
	add.s32 	%r79, %r34, %r77;
	setp.lt.u32 	%p26, %r79, 113;
	and.pred  	%p6, %p25, %p26;
	or.b16  	%rs16, %rs1, 1536;
	mul.hi.u16 	%rs17, %rs16, 1821;
	shr.u16 	%rs18, %rs17, 3;
	mul.wide.u16 	%r81, %rs18, 12544;
	mad.lo.s32 	%r82, %r77, 112, %r53;
	add.s32 	%r8, %r82, %r81;
	setp.lt.u32 	%p27, %r35, 224;
	selp.b32 	%r83, 4, -14, %p27;
	add.s32 	%r84, %r83, %r36;
	or.b32  	%r85, %r84, %r34;
	setp.ne.s32 	%p28, %r85, 0;
	add.s32 	%r86, %r34, %r84;
	setp.lt.u32 	%p29, %r86, 113;
	and.pred  	%p7, %p28, %p29;
	or.b16  	%rs19, %rs1, 1792;
	mul.hi.u16 	%rs20, %rs19, 1821;
	shr.u16 	%rs21, %rs20, 3;
	mul.wide.u16 	%r88, %rs21, 12544;
	mad.lo.s32 	%r89, %r84, 112, %r53;
	add.s32 	%r9, %r89, %r88;
	add.s32 	%r10, %r1, 2;
	mul.lo.s16 	%rs22, %rs1, 171;
	shr.u16 	%rs23, %rs22, 12;
	mul.wide.u16 	%r90, %rs23, 288;
	mul.lo.s16 	%rs24, %rs23, 24;
	sub.s16 	%rs25, %rs1, %rs24;
	mul.lo.s16 	%rs26, %rs25, 3;
	cvt.u32.u16 	%r91, %rs26;
	and.b32  	%r92, %r91, 255;
	add.s32 	%r11, %r90, %r92;
	or.b16  	%rs27, %rs1, 256;
	mul.hi.u16 	%rs28, %rs27, 2731;
	add.s16 	%rs29, %rs1, 16;
	mul.hi.u16 	%rs30, %rs29, 2731;
	mul.lo.s16 	%rs31, %rs30, 24;
	sub.s16 	%rs32, %rs29, %rs31;
	mul.lo.s16 	%rs33, %rs32, 3;
	mad.lo.s16 	%rs34, %rs28, 288, %rs33;
	cvt.u32.u16 	%r12, %rs34;
	mul.hi.u16 	%rs35, %rs2, 2731;
	add.s16 	%rs36, %rs1, 8;
	mul.hi.u16 	%rs37, %rs36, 2731;
	mul.lo.s16 	%rs38, %rs37, 24;
	sub.s16 	%rs39, %rs36, %rs38;
	mul.lo.s16 	%rs40, %rs39, 3;
	mad.lo.s16 	%rs41, %rs35, 288, %rs40;
	cvt.u32.u16 	%r13, %rs41;
	mul.hi.u16 	%rs42, %rs10, 2731;
	mad.lo.s16 	%rs43, %rs42, 288, %rs33;
	cvt.u32.u16 	%r14, %rs43;
	mul.hi.u16 	%rs44, %rs13, 2731;
	mad.lo.s16 	%rs45, %rs44, 288, %rs40;
	cvt.u32.u16 	%r15, %rs45;
	mov.b32 	%r277, 0;
	mov.f32 	%f868, 0f00000000;
	not.pred 	%p34, %p1;
	not.pred 	%p40, %p2;
	not.pred 	%p44, %p3;
	not.pred 	%p48, %p4;
	not.pred 	%p52, %p5;
	not.pred 	%p56, %p6;
	not.pred 	%p60, %p7;
	mov.f32 	%f869, %f868;
	mov.f32 	%f870, %f868;
	mov.f32 	%f871, %f868;
	mov.f32 	%f872, %f868;
	mov.f32 	%f873, %f868;
	mov.f32 	%f874, %f868;
	mov.f32 	%f875, %f868;
	mov.f32 	%f876, %f868;
	mov.f32 	%f877, %f868;
	mov.f32 	%f878, %f868;
	mov.f32 	%f879, %f868;
	mov.f32 	%f880, %f868;
	mov.f32 	%f881, %f868;
	mov.f32 	%f882, %f868;
	mov.f32 	%f883, %f868;
	mov.f32 	%f884, %f868;
	mov.f32 	%f885, %f868;
	mov.f32 	%f886, %f868;
	mov.f32 	%f887, %f868;
	mov.f32 	%f888, %f868;
	mov.f32 	%f889, %f868;
	mov.f32 	%f890, %f868;
	mov.f32 	%f891, %f868;
	mov.f32 	%f892, %f868;
	mov.f32 	%f893, %f868;
	mov.f32 	%f894, %f868;
	mov.f32 	%f895, %f868;
	mov.f32 	%f896, %f868;
	mov.f32 	%f897, %f868;
	mov.f32 	%f898, %f868;
	mov.f32 	%f899, %f868;
	mov.f32 	%f900, %f868;
	mov.f32 	%f901, %f868;
	mov.f32 	%f902, %f868;
	mov.f32 	%f903, %f868;
	mov.f32 	%f904, %f868;
	mov.f32 	%f905, %f868;
	mov.f32 	%f906, %f868;
	mov.f32 	%f907, %f868;
	mov.f32 	%f908, %f868;
	mov.f32 	%f909, %f868;
	mov.f32 	%f910, %f868;
	mov.f32 	%f911, %f868;
	mov.f32 	%f912, %f868;
	mov.f32 	%f913, %f868;
	mov.f32 	%f914, %f868;
	mov.f32 	%f915, %f868;
	mov.f32 	%f916, %f868;
	mov.f32 	%f917, %f868;
	mov.f32 	%f918, %f868;
	mov.f32 	%f919, %f868;
	mov.f32 	%f920, %f868;
	mov.f32 	%f921, %f868;
	mov.f32 	%f922, %f868;
	mov.f32 	%f923, %f868;
	mov.f32 	%f924, %f868;
	mov.f32 	%f925, %f868;
	mov.f32 	%f926, %f868;
	mov.f32 	%f927, %f868;
	mov.f32 	%f928, %f868;
	mov.f32 	%f929, %f868;
	mov.f32 	%f930, %f868;
	mov.f32 	%f931, %f868;
$L__BB0_1:
	mov.b32 	%r278, 0;
	mad.lo.s32 	%r145, %r277, 100352, %r4;
	mad.lo.s32 	%r158, %r277, 100352, %r5;
	mad.lo.s32 	%r171, %r277, 100352, %r6;
	mad.lo.s32 	%r184, %r277, 100352, %r7;
	mad.lo.s32 	%r197, %r277, 100352, %r8;
	mad.lo.s32 	%r210, %r277, 100352, %r9;
$L__BB0_2:
	setp.eq.s32 	%p30, %r1, 0;
	bar.sync 	0;
	mov.f32 	%f730, 0f00000000;
	@%p30 bra 	$L__BB0_5;
	add.s32 	%r95, %r278, %r2;
	mov.u32 	%r96, %tid.x;
	and.b32  	%r98, %r96, 15;
	or.b32  	%r99, %r95, %r98;
	setp.eq.s32 	%p31, %r99, 0;
	sub.s32 	%r100, 113, %r98;
	setp.ge.u32 	%p32, %r95, %r100;
	or.pred  	%p33, %p31, %p32;
	@%p33 bra 	$L__BB0_5;
	ld.param.u64 	%rd50, [candidate3_param_0];
	mov.u32 	%r101, %tid.x;
	and.b32  	%r102, %r101, 15;
	add.s32 	%r103, %r102, %r3;
	shr.u32 	%r104, %r101, 4;
	mad.lo.s32 	%r105, %r104, 112, %r103;
	add.s32 	%r106, %r105, %r2;
	mad.lo.s32 	%r107, %r277, 100352, %r106;
	add.s32 	%r108, %r107, %r278;
	add.s32 	%r109, %r108, -113;
	cvta.to.global.u64 	%rd5, %rd50;
	mul.wide.s32 	%rd6, %r109, 4;
	add.s64 	%rd7, %rd5, %rd6;
	ld.global.nc.f32 	%f730, [%rd7];
$L__BB0_5:
	mov.u32 	%r110, %tid.x;
	shl.b32 	%r111, %r110, 2;
	mov.u32 	%r112, _ZZ10candidate3E15pad_temp_shared;
	add.s32 	%r113, %r112, %r111;
	st.shared.f32 	[%r113], %f730;
	mov.f32 	%f731, 0f00000000;
	@%p34 bra 	$L__BB0_8;
	add.s32 	%r115, %r278, %r2;
	mov.u32 	%r116, %tid.x;
	and.b32  	%r118, %r116, 15;
	or.b32  	%r119, %r115, %r118;
	setp.eq.s32 	%p35, %r119, 0;
	sub.s32 	%r120, 113, %r118;
	setp.ge.u32 	%p36, %r115, %r120;
	or.pred  	%p37, %p35, %p36;
	@%p37 bra 	$L__BB0_8;
	ld.param.u64 	%rd51, [candidate3_param_0];
	mov.u32 	%r121, %tid.x;
	and.b32  	%r122, %r121, 15;
	add.s32 	%r123, %r122, %r3;
	setp.gt.u32 	%p38, %r121, 31;
	selp.b32 	%r124, 12544, 0, %p38;
	add.s32 	%r125, %r123, %r124;
	add.s32 	%r126, %r125, %r2;
	setp.lt.u32 	%p39, %r121, 32;
	selp.b32 	%r127, 16, -2, %p39;
	shr.u32 	%r128, %r121, 4;
	add.s32 	%r129, %r127, %r128;
	mad.lo.s32 	%r130, %r129, 112, %r126;
	mad.lo.s32 	%r131, %r277, 100352, %r130;
	add.s32 	%r132, %r131, %r278;
	add.s32 	%r133, %r132, -113;
	cvta.to.global.u64 	%rd8, %rd51;
	mul.wide.s32 	%rd9, %r133, 4;
	add.s64 	%rd10, %rd8, %rd9;
	ld.global.nc.f32 	%f731, [%rd10];
$L__BB0_8:
	mov.u32 	%r134, %tid.x;
	shl.b32 	%r135, %r134, 2;
	mov.u32 	%r136, _ZZ10candidate3E15pad_temp_shared;
	add.s32 	%r137, %r136, %r135;
	st.shared.f32 	[%r137+1024], %f731;
	mov.f32 	%f732, 0f00000000;
	@%p40 bra 	$L__BB0_11;
	add.s32 	%r139, %r278, %r2;
	mov.u32 	%r140, %tid.x;
	and.b32  	%r142, %r140, 15;
	or.b32  	%r143, %r139, %r142;
	setp.eq.s32 	%p41, %r143, 0;
	sub.s32 	%r144, 113, %r142;
	setp.ge.u32 	%p42, %r139, %r144;
	or.pred  	%p43, %p41, %p42;
	@%p43 bra 	$L__BB0_11;
	ld.param.u64 	%rd52, [candidate3_param_0];
	add.s32 	%r146, %r145, %r278;
	cvta.to.global.u64 	%rd11, %rd52;
	mul.wide.u32 	%rd12, %r146, 4;
	add.s64 	%rd13, %rd11, %rd12;
	ld.global.nc.f32 	%f732, [%rd13];
$L__BB0_11:
	mov.u32 	%r147, %tid.x;
	shl.b32 	%r148, %r147, 2;
	mov.u32 	%r149, _ZZ10candidate3E15pad_temp_shared;
	add.s32 	%r150, %r149, %r148;
	st.shared.f32 	[%r150+2048], %f732;
	mov.f32 	%f733, 0f00000000;
	@%p44 bra 	$L__BB0_14;
	add.s32 	%r152, %r278, %r2;
	mov.u32 	%r153, %tid.x;
	and.b32  	%r155, %r153, 15;
	or.b32  	%r156, %r152, %r155;
	setp.eq.s32 	%p45, %r156, 0;
	sub.s32 	%r157, 113, %r155;
	setp.ge.u32 	%p46, %r152, %r157;
	or.pred  	%p47, %p45, %p46;
	@%p47 bra 	$L__BB0_14;
	ld.param.u64 	%rd53, [candidate3_param_0];
	add.s32 	%r159, %r158, %r278;
	cvta.to.global.u64 	%rd14, %rd53;
	mul.wide.u32 	%rd15, %r159, 4;
	add.s64 	%rd16, %rd14, %rd15;
	ld.global.nc.f32 	%f733, [%rd16];
$L__BB0_14:
	mov.u32 	%r160, %tid.x;
	shl.b32 	%r161, %r160, 2;
	mov.u32 	%r162, _ZZ10candidate3E15pad_temp_shared;
	add.s32 	%r163, %r162, %r161;
	st.shared.f32 	[%r163+3072], %f733;
	mov.f32 	%f734, 0f00000000;
	@%p48 bra 	$L__BB0_17;
	add.s32 	%r165, %r278, %r2;
	mov.u32 	%r166, %tid.x;
	and.b32  	%r168, %r166, 15;
	or.b32  	%r169, %r165, %r168;
	setp.eq.s32 	%p49, %r169, 0;
	sub.s32 	%r170, 113, %r168;
	setp.ge.u32 	%p50, %r165, %r170;
	or.pred  	%p51, %p49, %p50;
	@%p51 bra 	$L__BB0_17;
	ld.param.u64 	%rd54, [candidate3_param_0];
	add.s32 	%r172, %r171, %r278;
	cvta.to.global.u64 	%rd17, %rd54;
	mul.wide.u32 	%rd18, %r172, 4;
	add.s64 	%rd19, %rd17, %rd18;
	ld.global.nc.f32 	%f734, [%rd19];
$L__BB0_17:
	mov.u32 	%r173, %tid.x;
	shl.b32 	%r174, %r173, 2;
	mov.u32 	%r175, _ZZ10candidate3E15pad_temp_shared;
	add.s32 	%r176, %r175, %r174;
	st.shared.f32 	[%r176+4096], %f734;
	mov.f32 	%f735, 0f00000000;
	@%p52 bra 	$L__BB0_20;
	add.s32 	%r178, %r278, %r2;
	mov.u32 	%r179, %tid.x;
	and.b32  	%r181, %r179, 15;
	or.b32  	%r182, %r178, %r181;
	setp.eq.s32 	%p53, %r182, 0;
	sub.s32 	%r183, 113, %r181;
	setp.ge.u32 	%p54, %r178, %r183;
	or.pred  	%p55, %p53, %p54;
	@%p55 bra 	$L__BB0_20;
	ld.param.u64 	%rd55, [candidate3_param_0];
	add.s32 	%r185, %r184, %r278;
	cvta.to.global.u64 	%rd20, %rd55;
	mul.wide.u32 	%rd21, %r185, 4;
	add.s64 	%rd22, %rd20, %rd21;
	ld.global.nc.f32 	%f735, [%rd22];
$L__BB0_20:
	mov.u32 	%r186, %tid.x;
	shl.b32 	%r187, %r186, 2;
	mov.u32 	%r188, _ZZ10candidate3E15pad_temp_shared;
	add.s32 	%r189, %r188, %r187;
	st.shared.f32 	[%r189+5120], %f735;
	mov.f32 	%f736, 0f00000000;
	@%p56 bra 	$L__BB0_23;
	add.s32 	%r191, %r278, %r2;
	mov.u32 	%r192, %tid.x;
	and.b32  	%r194, %r192, 15;
	or.b32  	%r195, %r191, %r194;
	setp.eq.s32 	%p57, %r195, 0;
	sub.s32 	%r196, 113, %r194;
	setp.ge.u32 	%p58, %r191, %r196;
	or.pred  	%p59, %p57, %p58;
	@%p59 bra 	$L__BB0_23;
	ld.param.u64 	%rd56, [candidate3_param_0];
	add.s32 	%r198, %r197, %r278;
	cvta.to.global.u64 	%rd23, %rd56;
	mul.wide.u32 	%rd24, %r198, 4;
	add.s64 	%rd25, %rd23, %rd24;
	ld.global.nc.f32 	%f736, [%rd25];
$L__BB0_23:
	mov.u32 	%r199, %tid.x;
	shl.b32 	%r200, %r199, 2;
	mov.u32 	%r201, _ZZ10candidate3E15pad_temp_shared;
	add.s32 	%r202, %r201, %r200;
	st.shared.f32 	[%r202+6144], %f736;
	mov.f32 	%f737, 0f00000000;
	@%p60 bra 	$L__BB0_26;
	add.s32 	%r204, %r278, %r2;
	mov.u32 	%r205, %tid.x;
	and.b32  	%r207, %r205, 15;
	or.b32  	%r208, %r204, %r207;
	setp.eq.s32 	%p61, %r208, 0;
	sub.s32 	%r209, 113, %r207;
	setp.ge.u32 	%p62, %r204, %r209;
	or.pred  	%p63, %p61, %p62;
	@%p63 bra 	$L__BB0_26;
	ld.param.u64 	%rd57, [candidate3_param_0];
	add.s32 	%r211, %r210, %r278;
	cvta.to.global.u64 	%rd26, %rd57;
	mul.wide.u32 	%rd27, %r211, 4;
	add.s64 	%rd28, %rd26, %rd27;
	ld.global.nc.f32 	%f737, [%rd28];
$L__BB0_26:
	setp.gt.u32 	%p64, %r10, 112;
	mov.u32 	%r212, %tid.x;
	shl.b32 	%r213, %r212, 2;
	mov.u32 	%r214, _ZZ10candidate3E15pad_temp_shared;
	add.s32 	%r215, %r214, %r213;
	st.shared.f32 	[%r215+7168], %f737;
	mov.f32 	%f738, 0f00000000;
	@%p64 bra 	$L__BB0_29;
	add.s32 	%r217, %r278, %r2;
	mov.u32 	%r218, %tid.x;
	and.b32  	%r220, %r218, 15;
	or.b32  	%r221, %r217, %r220;
	setp.eq.s32 	%p65, %r221, 0;
	sub.s32 	%r222, 113, %r220;
	setp.ge.u32 	%p66, %r217, %r222;
	or.pred  	%p67, %p65, %p66;
	@%p67 bra 	$L__BB0_29;
	ld.param.u64 	%rd58, [candidate3_param_0];
	mov.u32 	%r223, %tid.x;
	and.b32  	%r224, %r223, 15;
	add.s32 	%r225, %r224, %r3;
	shr.u32 	%r226, %r223, 4;
	mad.lo.s32 	%r227, %r226, 112, %r225;
	add.s32 	%r228, %r227, %r2;
	mad.lo.s32 	%r229, %r277, 100352, %r228;
	add.s32 	%r230, %r229, %r278;
	add.s32 	%r231, %r230, 87919;
	cvta.to.global.u64 	%rd29, %rd58;
	mul.wide.u32 	%rd30, %r231, 4;
	add.s64 	%rd31, %rd29, %rd30;
	ld.global.nc.f32 	%f738, [%rd31];
$L__BB0_29:
	ld.param.u64 	%rd59, [candidate3_param_1];
	mov.u32 	%r233, %tid.x;
	shl.b32 	%r234, %r233, 2;
	mov.u32 	%r235, _ZZ10candidate3E15pad_temp_shared;
	add.s32 	%r236, %r235, %r234;
	st.shared.f32 	[%r236+8192], %f738;
	mul.lo.s32 	%r237, %r277, 72;
	add.s32 	%r238, %r11, %r237;
	add.s32 	%r239, %r238, %r278;
	cvta.to.global.u64 	%rd32, %rd59;
	mul.wide.u32 	%rd33, %r239, 4;
	add.s64 	%rd34, %rd32, %rd33;
	ld.global.nc.f32 	%f425, [%rd34];
	mov.u32 	%r240, _ZZ10candidate3E13kernel_shared;
	add.s32 	%r241, %r240, %r234;
	st.shared.f32 	[%r241], %f425;
	add.s32 	%r242, %r237, %r12;
	add.s32 	%r243, %r242, %r278;
	mul.wide.u32 	%rd35, %r243, 4;
	add.s64 	%rd36, %rd32, %rd35;
	ld.global.nc.f32 	%f426, [%rd36];
	st.shared.f32 	[%r241+1024], %f426;
	add.s32 	%r244, %r237, %r13;
	add.s32 	%r245, %r244, %r278;
	mul.wide.u32 	%rd37, %r245, 4;
	add.s64 	%rd38, %rd32, %rd37;
	ld.global.nc.f32 	%f427, [%rd38];
	st.shared.f32 	[%r241+2048], %f427;
	ld.global.nc.f32 	%f428, [%rd34+36864];
	st.shared.f32 	[%r241+3072], %f428;
	add.s32 	%r246, %r237, %r14;
	add.s32 	%r247, %r246, %r278;
	mul.wide.u32 	%rd39, %r247, 4;
	add.s64 	%rd40, %rd32, %rd39;
	ld.global.nc.f32 	%f429, [%rd40];
	st.shared.f32 	[%r241+4096], %f429;
	add.s32 	%r248, %r237, %r15;
	add.s32 	%r249, %r248, %r278;
	mul.wide.u32 	%rd41, %r249, 4;
	add.s64 	%rd42, %rd32, %rd41;
	ld.global.nc.f32 	%f430, [%rd42];
	st.shared.f32 	[%r241+5120], %f430;
	bar.sync 	0;
	mov.b32 	%r279, 0;
	mov.pred 	%p74, -1;
$L__BB0_30:
	mov.pred 	%p8, %p74;
	mov.u32 	%r251, %tid.x;
	shl.b32 	%r252, %r251, 2;
	and.b32  	%r253, %r252, 192;
	and.b32  	%r254, %r251, 15;
	or.b32  	%r255, %r253, %r254;
	mad.lo.s32 	%r19, %r279, 1152, %r255;
	shr.u32 	%r256, %r251, 6;
	mov.u32 	%r257, _ZZ10candidate3E13kernel_shared;
	mad.lo.s32 	%r258, %r256, 1536, %r257;
	mad.lo.s32 	%r20, %r279, 48, %r258;
	mov.b32 	%r280, 0;
$L__BB0_31:
	mad.lo.s32 	%r260, %r280, 288, %r19;
	shl.b32 	%r261, %r260, 2;
	mov.u32 	%r262, _ZZ10candidate3E15pad_temp_shared;
	add.s32 	%r263, %r262, %r261;
	add.s32 	%r281, %r263, 128;
	ld.shared.f32 	%f867, [%r263+128];
	mov.b32 	%r282, 768;
	mad.lo.s32 	%r264, %r280, 12, %r20;
$L__BB0_32:
	add.s32 	%r25, %r281, 64;
	ld.shared.f32 	%f341, [%r281+64];
	ld.shared.f32 	%f431, [%r281+-64];
	ld.shared.f32 	%f432, [%r281+-128];
	add.s32 	%r265, %r264, %r282;
	ld.shared.f32 	%f433, [%r265+-768];
	fma.rn.f32 	%f931, %f432, %f433, %f931;
	fma.rn.f32 	%f930, %f431, %f433, %f930;
	fma.rn.f32 	%f929, %f867, %f433, %f929;
	fma.rn.f32 	%f928, %f341, %f433, %f928;
	ld.shared.f32 	%f434, [%r265+-672];
	fma.rn.f32 	%f927, %f432, %f434, %f927;
	fma.rn.f32 	%f926, %f431, %f434, %f926;
	fma.rn.f32 	%f925, %f867, %f434, %f925;
	fma.rn.f32 	%f924, %f341, %f434, %f924;
	ld.shared.f32 	%f435, [%r265+-576];
	fma.rn.f32 	%f923, %f432, %f435, %f923;
	fma.rn.f32 	%f922, %f431, %f435, %f922;
	fma.rn.f32 	%f921, %f867, %f435, %f921;
	fma.rn.f32 	%f920, %f341, %f435, %f920;
	ld.shared.f32 	%f436, [%r265+-480];
	fma.rn.f32 	%f919, %f432, %f436, %f919;
	fma.rn.f32 	%f918, %f431, %f436, %f918;
	fma.rn.f32 	%f917, %f867, %f436, %f917;
	fma.rn.f32 	%f916, %f341, %f436, %f916;
	ld.shared.f32 	%f437, [%r265+-384];
	fma.rn.f32 	%f915, %f432, %f437, %f915;
	fma.rn.f32 	%f914, %f431, %f437, %f914;
	fma.rn.f32 	%f913, %f867, %f437, %f913;
	fma.rn.f32 	%f912, %f341, %f437, %f912;
	ld.shared.f32 	%f438, [%r265+-288];
	fma.rn.f32 	%f911, %f432, %f438, %f911;
	fma.rn.f32 	%f910, %f431, %f438, %f910;
	fma.rn.f32 	%f909, %f867, %f438, %f909;
	fma.rn.f32 	%f908, %f341, %f438, %f908;
	ld.shared.f32 	%f439, [%r265+-192];
	fma.rn.f32 	%f907, %f432, %f439, %f907;
	fma.rn.f32 	%f906, %f431, %f439, %f906;
	fma.rn.f32 	%f905, %f867, %f439, %f905;
	fma.rn.f32 	%f904, %f341, %f439, %f904;
	ld.shared.f32 	%f440, [%r265+-96];
	fma.rn.f32 	%f903, %f432, %f440, %f903;
	fma.rn.f32 	%f902, %f431, %f440, %f902;
	fma.rn.f32 	%f901, %f867, %f440, %f901;
	fma.rn.f32 	%f900, %f341, %f440, %f900;
	ld.shared.f32 	%f441, [%r265];
	fma.rn.f32 	%f899, %f432, %f441, %f899;
	fma.rn.f32 	%f898, %f431, %f441, %f898;
	fma.rn.f32 	%f897, %f867, %f441, %f897;
	fma.rn.f32 	%f896, %f341, %f441, %f896;
	ld.shared.f32 	%f442, [%r265+96];
	fma.rn.f32 	%f895, %f432, %f442, %f895;
	fma.rn.f32 	%f894, %f431, %f442, %f894;
	fma.rn.f32 	%f893, %f867, %f442, %f893;
	fma.rn.f32 	%f892, %f341, %f442, %f892;
	ld.shared.f32 	%f443, [%r265+192];
	fma.rn.f32 	%f891, %f432, %f443, %f891;
	fma.rn.f32 	%f890, %f431, %f443, %f890;
	fma.rn.f32 	%f889, %f867, %f443, %f889;
	fma.rn.f32 	%f888, %f341, %f443, %f888;
	ld.shared.f32 	%f444, [%r265+288];
	fma.rn.f32 	%f887, %f432, %f444, %f887;
	fma.rn.f32 	%f886, %f431, %f444, %f886;
	fma.rn.f32 	%f885, %f867, %f444, %f885;
	fma.rn.f32 	%f884, %f341, %f444, %f884;
	ld.shared.f32 	%f445, [%r265+384];
	fma.rn.f32 	%f883, %f432, %f445, %f883;
	fma.rn.f32 	%f882, %f431, %f445, %f882;
	fma.rn.f32 	%f881, %f867, %f445, %f881;
	fma.rn.f32 	%f880, %f341, %f445, %f880;
	ld.shared.f32 	%f446, [%r265+480];
	fma.rn.f32 	%f879, %f432, %f446, %f879;
	fma.rn.f32 	%f878, %f431, %f446, %f878;
	fma.rn.f32 	%f877, %f867, %f446, %f877;
	fma.rn.f32 	%f876, %f341, %f446, %f876;
	ld.shared.f32 	%f447, [%r265+576];
	fma.rn.f32 	%f875, %f432, %f447, %f875;
	fma.rn.f32 	%f874, %f431, %f447, %f874;
	fma.rn.f32 	%f873, %f867, %f447, %f873;
	fma.rn.f32 	%f872, %f341, %f447, %f872;
	ld.shared.f32 	%f448, [%r265+672];
	fma.rn.f32 	%f871, %f432, %f448, %f871;
	fma.rn.f32 	%f870, %f431, %f448, %f870;
	fma.rn.f32 	%f869, %f867, %f448, %f869;
	fma.rn.f32 	%f868, %f341, %f448, %f868;
	add.s32 	%r282, %r282, 4;
	setp.ne.s32 	%p69, %r282, 780;
	mov.f32 	%f867, %f341;
	mov.u32 	%r281, %r25;
	@%p69 bra 	$L__BB0_32;
	add.s32 	%r280, %r280, 1;
	setp.ne.s32 	%p70, %r280, 4;
	@%p70 bra 	$L__BB0_31;
	mov.b32 	%r279, 1;
	mov.pred 	%p74, 0;
	@%p8 bra 	$L__BB0_30;
	add.s32 	%r278, %r278, 1;
	setp.ne.s32 	%p72, %r278, 3;
	@%p72 bra 	$L__BB0_2;
	add.s32 	%r277, %r277, 1;
	setp.ne.s32 	%p73, %r277, 4;
	@%p73 bra 	$L__BB0_1;
	ld.param.u64 	%rd61, [candidate3_param_3];
	ld.param.u64 	%rd60, [candidate3_param_2];
	cvta.to.global.u64 	%rd43, %rd60;
	cvta.to.global.u64 	%rd44, %rd61;
	mov.u32 	%r267, %tid.x;
	shr.u32 	%r268, %r267, 6;
	mul.lo.s32 	%r269, %r268, 200704;
	shr.u32 	%r270, %r267, 4;
	and.b32  	%r271, %r270, 3;
	and.b32  	%r272, %r267, 15;
	or.b32  	%r273, %r269, %r272;
	add.s32 	%r274, %r273, %r3;
	add.s32 	%r275, %r274, %r2;
	mad.lo.s32 	%r276, %r271, 448, %r275;
	cvt.u64.u32 	%rd45, %r267;
	and.b64  	%rd46, %rd45, 192;
	add.s64 	%rd47, %rd44, %rd46;
	ld.global.nc.f32 	%f449, [%rd47];
	add.f32 	%f450, %f931, %f449;
	max.f32 	%f451, %f450, 0f00000000;
	mul.wide.u32 	%rd48, %r276, 4;
	add.s64 	%rd49, %rd43, %rd48;
	st.global.f32 	[%rd49], %f451;
	add.f32 	%f452, %f930, %f449;
	max.f32 	%f453, %f452, 0f00000000;
	st.global.f32 	[%rd49+448], %f453;
	add.f32 	%f454, %f929, %f449;
	max.f32 	%f455, %f454, 0f00000000;
	st.global.f32 	[%rd49+896], %f455;
	add.f32 	%f456, %f928, %f449;
	max.f32 	%f457, %f456, 0f00000000;
	st.global.f32 	[%rd49+1344], %f457;
	ld.global.nc.f32 	%f458, [%rd47+4];
	add.f32 	%f459, %f927, %f458;
	max.f32 	%f460, %f459, 0f00000000;
	st.global.f32 	[%rd49+50176], %f460;
	add.f32 	%f461, %f926, %f458;
	max.f32 	%f462, %f461, 0f00000000;
	st.global.f32 	[%rd49+50624], %f462;
	add.f32 	%f463, %f925, %f458;
	max.f32 	%f464, %f463, 0f00000000;
	st.global.f32 	[%rd49+51072], %f464;
	add.f32 	%f465, %f924, %f458;
	max.f32 	%f466, %f465, 0f00000000;
	st.global.f32 	[%rd49+51520], %f466;
	ld.global.nc.f32 	%f467, [%rd47+8];
	add.f32 	%f468, %f923, %f467;
	max.f32 	%f469, %f468, 0f00000000;
	st.global.f32 	[%rd49+100352], %f469;
	add.f32 	%f470, %f922, %f467;
	max.f32 	%f471, %f470, 0f00000000;
	st.global.f32 	[%rd49+100800], %f471;
	add.f32 	%f472, %f921, %f467;
	max.f32 	%f473, %f472, 0f00000000;
	st.global.f32 	[%rd49+101248], %f473;
	add.f32 	%f474, %f920, %f467;
	max.f32 	%f475, %f474, 0f00000000;
	st.global.f32 	[%rd49+101696], %f475;
	ld.global.nc.f32 	%f476, [%rd47+12];
	add.f32 	%f477, %f919, %f476;
	max.f32 	%f478, %f477, 0f00000000;
	st.global.f32 	[%rd49+150528], %f478;
	add.f32 	%f479, %f918, %f476;
	max.f32 	%f480, %f479, 0f00000000;
	st.global.f32 	[%rd49+150976], %f480;
	add.f32 	%f481, %f917, %f476;
	max.f32 	%f482, %f481, 0f00000000;
	st.global.f32 	[%rd49+151424], %f482;
	add.f32 	%f483, %f916, %f476;
	max.f32 	%f484, %f483, 0f00000000;
	st.global.f32 	[%rd49+151872], %f484;
	ld.global.nc.f32 	%f485, [%rd47+16];
	add.f32 	%f486, %f915, %f485;
	max.f32 	%f487, %f486, 0f00000000;
	st.global.f32 	[%rd49+200704], %f487;
	add.f32 	%f488, %f914, %f485;
	max.f32 	%f489, %f488, 0f00000000;
	st.global.f32 	[%rd49+201152], %f489;
	add.f32 	%f490, %f913, %f485;
	max.f32 	%f491, %f490, 0f00000000;
	st.global.f32 	[%rd49+201600], %f491;
	add.f32 	%f492, %f912, %f485;
	max.f32 	%f493, %f492, 0f00000000;
	st.global.f32 	[%rd49+202048], %f493;
	ld.global.nc.f32 	%f494, [%rd47+20];
	add.f32 	%f495, %f911, %f494;
	max.f32 	%f496, %f495, 0f00000000;
	st.global.f32 	[%rd49+250880], %f496;
	add.f32 	%f497, %f910, %f494;
	max.f32 	%f498, %f497, 0f00000000;
	st.global.f32 	[%rd49+251328], %f498;
	add.f32 	%f499, %f909, %f494;
	max.f32 	%f500, %f499, 0f00000000;
	st.global.f32 	[%rd49+251776], %f500;
	add.f32 	%f501, %f908, %f494;
	max.f32 	%f502, %f501, 0f00000000;
	st.global.f32 	[%rd49+252224], %f502;
	ld.global.nc.f32 	%f503, [%rd47+24];
	add.f32 	%f504, %f907, %f503;
	max.f32 	%f505, %f504, 0f00000000;
	st.global.f32 	[%rd49+301056], %f505;
	add.f32 	%f506, %f906, %f503;
	max.f32 	%f507, %f506, 0f00000000;
	st.global.f32 	[%rd49+301504], %f507;
	add.f32 	%f508, %f905, %f503;
	max.f32 	%f509, %f508, 0f00000000;
	st.global.f32 	[%rd49+301952], %f509;
	add.f32 	%f510, %f904, %f503;
	max.f32 	%f511, %f510, 0f00000000;
	st.global.f32 	[%rd49+302400], %f511;
	ld.global.nc.f32 	%f512, [%rd47+28];
	add.f32 	%f513, %f903, %f512;
	max.f32 	%f514, %f513, 0f00000000;
	st.global.f32 	[%rd49+351232], %f514;
	add.f32 	%f515, %f902, %f512;
	max.f32 	%f516, %f515, 0f00000000;
	st.global.f32 	[%rd49+351680], %f516;
	add.f32 	%f517, %f901, %f512;
	max.f32 	%f518, %f517, 0f00000000;
	st.global.f32 	[%rd49+352128], %f518;
	add.f32 	%f519, %f900, %f512;
	max.f32 	%f520, %f519, 0f00000000;
	st.global.f32 	[%rd49+352576], %f520;
	ld.global.nc.f32 	%f521, [%rd47+32];
	add.f32 	%f522, %f899, %f521;
	max.f32 	%f523, %f522, 0f00000000;
	st.global.f32 	[%rd49+401408], %f523;
	add.f32 	%f524, %f898, %f521;
	max.f32 	%f525, %f524, 0f00000000;
	st.global.f32 	[%rd49+401856], %f525;
	add.f32 	%f526, %f897, %f521;
	max.f32 	%f527, %f526, 0f00000000;
	st.global.f32 	[%rd49+402304], %f527;
	add.f32 	%f528, %f896, %f521;
	max.f32 	%f529, %f528, 0f00000000;
	st.global.f32 	[%rd49+402752], %f529;
	ld.global.nc.f32 	%f530, [%rd47+36];
	add.f32 	%f531, %f895, %f530;
	max.f32 	%f532, %f531, 0f00000000;
	st.global.f32 	[%rd49+451584], %f532;
	add.f32 	%f533, %f894, %f530;
	max.f32 	%f534, %f533, 0f00000000;
	st.global.f32 	[%rd49+452032], %f534;
	add.f32 	%f535, %f893, %f530;
	max.f32 	%f536, %f535, 0f00000000;
	st.global.f32 	[%rd49+452480], %f536;
	add.f32 	%f537, %f892, %f530;
	max.f32 	%f538, %f537, 0f00000000;
	st.global.f32 	[%rd49+452928], %f538;
	ld.global.nc.f32 	%f539, [%rd47+40];
	add.f32 	%f540, %f891, %f539;
	max.f32 	%f541, %f540, 0f00000000;
	st.global.f32 	[%rd49+501760], %f541;
	add.f32 	%f542, %f890, %f539;
	max.f32 	%f543, %f542, 0f00000000;
	st.global.f32 	[%rd49+502208], %f543;
	add.f32 	%f544, %f889, %f539;
	max.f32 	%f545, %f544, 0f00000000;
	st.global.f32 	[%rd49+502656], %f545;
	add.f32 	%f546, %f888, %f539;
	max.f32 	%f547, %f546, 0f00000000;
	st.global.f32 	[%rd49+503104], %f547;
	ld.global.nc.f32 	%f548, [%rd47+44];
	add.f32 	%f549, %f887, %f548;
	max.f32 	%f550, %f549, 0f00000000;
	st.global.f32 	[%rd49+551936], %f550;
	add.f32 	%f551, %f886, %f548;
	max.f32 	%f552, %f551, 0f00000000;
	st.global.f32 	[%rd49+552384], %f552;
	add.f32 	%f553, %f885, %f548;
	max.f32 	%f554, %f553, 0f00000000;
	st.global.f32 	[%rd49+552832], %f554;
	add.f32 	%f555, %f884, %f548;
	max.f32 	%f556, %f555, 0f00000000;
	st.global.f32 	[%rd49+553280], %f556;
	ld.global.nc.f32 	%f557, [%rd47+48];
	add.f32 	%f558, %f883, %f557;
	max.f32 	%f559, %f558, 0f00000000;
	st.global.f32 	[%rd49+602112], %f559;
	add.f32 	%f560, %f882, %f557;
	max.f32 	%f561, %f560, 0f00000000;
	st.global.f32 	[%rd49+602560], %f561;
	add.f32 	%f562, %f881, %f557;
	max.f32 	%f563, %f562, 0f00000000;
	st.global.f32 	[%rd49+603008], %f563;
	add.f32 	%f564, %f880, %f557;
	max.f32 	%f565, %f564, 0f00000000;
	st.global.f32 	[%rd49+603456], %f565;
	ld.global.nc.f32 	%f566, [%rd47+52];
	add.f32 	%f567, %f879, %f566;
	max.f32 	%f568, %f567, 0f00000000;
	st.global.f32 	[%rd49+652288], %f568;
	add.f32 	%f569, %f878, %f566;
	max.f32 	%f570, %f569, 0f00000000;
	st.global.f32 	[%rd49+652736], %f570;
	add.f32 	%f571, %f877, %f566;
	max.f32 	%f572, %f571, 0f00000000;
	st.global.f32 	[%rd49+653184], %f572;
	add.f32 	%f573, %f876, %f566;
	max.f32 	%f574, %f573, 0f00000000;
	st.global.f32 	[%rd49+653632], %f574;
	ld.global.nc.f32 	%f575, [%rd47+56];
	add.f32 	%f576, %f875, %f575;
	max.f32 	%f577, %f576, 0f00000000;
	st.global.f32 	[%rd49+702464], %f577;
	add.f32 	%f578, %f874, %f575;
	max.f32 	%f579, %f578, 0f00000000;
	st.global.f32 	[%rd49+702912], %f579;
	add.f32 	%f580, %f873, %f575;
	max.f32 	%f581, %f580, 0f00000000;
	st.global.f32 	[%rd49+703360], %f581;
	add.f32 	%f582, %f872, %f575;
	max.f32 	%f583, %f582, 0f00000000;
	st.global.f32 	[%rd49+703808], %f583;
	ld.global.nc.f32 	%f584, [%rd47+60];
	add.f32 	%f585, %f871, %f584;
	max.f32 	%f586, %f585, 0f00000000;
	st.global.f32 	[%rd49+752640], %f586;
	add.f32 	%f587, %f870, %f584;
	max.f32 	%f588, %f587, 0f00000000;
	st.global.f32 	[%rd49+753088], %f588;
	add.f32 	%f589, %f869, %f584;
	max.f32 	%f590, %f589, 0f00000000;
	st.global.f32 	[%rd49+753536], %f590;
	add.f32 	%f591, %f868, %f584;
	max.f32 	%f592, %f591, 0f00000000;
	st.global.f32 	[%rd49+753984], %f592;
	ret;

}


// ===== COMPILED SASS (sm_100) =====

	.target	sm_100

	.elftype	@"ET_EXEC"


//--------------------- .note.nv.tkinfo           --------------------------
	.section	.note.nv.tkinfo,"",@"SHT_NOTE"
	.sectionflags	@"SHF_NOTE_NV_TKINFO"
	.tkinfo
        /*0018*/ 	.word	0x00000002
        /*0030*/ 	.string	""
        /*0030*/ 	.string	"ptxas"
        /*0030*/ 	.string	"Cuda compilation tools, release 13.0, V13.0.88"
        /*0030*/ 	.string	"Build cuda_13.0.r13.0/compiler.36424714_0"
        /*0030*/ 	.string	"-arch sm_100 -m 64 "



//--------------------- .note.nv.cuinfo           --------------------------
	.section	.note.nv.cuinfo,"",@"SHT_NOTE"
	.sectionflags	@"SHF_NOTE_NV_CUINFO"
        /*0018*/ 	.short	0x0002
        /*001a*/ 	.short	0x0064
        /*001c*/ 	.short	0x0082
	.zero		2


//--------------------- .nv.info                  --------------------------
	.section	.nv.info,"",@"SHT_CUDA_INFO"
	.align	4


	//----- nvinfo : EIATTR_REGCOUNT
	.align		4
        /*0000*/ 	.byte	0x04, 0x2f
        /*0002*/ 	.short	(.L_1 - .L_0)
	.align		4
.L_0:
        /*0004*/ 	.word	index@(candidate3)
        /*0008*/ 	.word	0x00000073


	//----- nvinfo : EIATTR_FRAME_SIZE
	.align		4
.L_1:
        /*000c*/ 	.byte	0x04, 0x11
        /*000e*/ 	.short	(.L_3 - .L_2)
	.align		4
.L_2:
        /*0010*/ 	.word	index@(candidate3)
        /*0014*/ 	.word	0x00000000


	//----- nvinfo : EIATTR_MIN_STACK_SIZE
	.align		4
.L_3:
        /*0018*/ 	.byte	0x04, 0x12
        /*001a*/ 	.short	(.L_5 - .L_4)
	.align		4
.L_4:
        /*001c*/ 	.word	index@(candidate3)
        /*0020*/ 	.word	0x00000000
.L_5:


//--------------------- .nv.compat                --------------------------
	.section	.nv.compat,"",@"SHT_CUDA_COMPAT_INFO"
	.align	4
        /*0000*/ 	.byte	0x02, 0x09, 0x00, 0x00, 0x02, 0x02, 0x01, 0x00, 0x02, 0x05, 0x05, 0x00, 0x03, 0x07, 0x01, 0x01
        /*0010*/ 	.byte	0x02, 0x03, 0x00, 0x00, 0x02, 0x06, 0x01, 0x00, 0x04, 0x0b, 0x08, 0x00, 0x09, 0x00, 0x00, 0x00
        /*0020*/ 	.byte	0x00, 0x00, 0x00, 0x00


//--------------------- .nv.info.candidate3       --------------------------
	.section	.nv.info.candidate3,"",@"SHT_CUDA_INFO"
	.sectionflags	@""
	.align	4


	//----- nvinfo : EIATTR_CUDA_API_VERSION
	.align		4
        /*0000*/ 	.byte	0x04, 0x37
        /*0002*/ 	.short	(.L_7 - .L_6)
.L_6:
        /*0004*/ 	.word	0x00000082


	//----- nvinfo : EIATTR_KPARAM_INFO
	.align		4
.L_7:
        /*0008*/ 	.byte	0x04, 0x17
        /*000a*/ 	.short	(.L_9 - .L_8)
.L_8:
        /*000c*/ 	.word	0x00000000
        /*0010*/ 	.short	0x0003
        /*0012*/ 	.short	0x0018
        /*0014*/ 	.byte	0x00, 0xf5, 0x21, 0x00


	//----- nvinfo : EIATTR_KPARAM_INFO
	.align		4
.L_9:
        /*0018*/ 	.byte	0x04, 0x17
        /*001a*/ 	.short	(.L_11 - .L_10)
.L_10:
        /*001c*/ 	.word	0x00000000
        /*0020*/ 	.short	0x0002
        /*0022*/ 	.short	0x0010
        /*0024*/ 	.byte	0x00, 0xf5, 0x21, 0x00


	//----- nvinfo : EIATTR_KPARAM_INFO
	.align		4
.L_11:
        /*0028*/ 	.byte	0x04, 0x17
        /*002a*/ 	.short	(.L_13 - .L_12)
.L_12:
        /*002c*/ 	.word	0x00000000
        /*0030*/ 	.short	0x0001
        /*0032*/ 	.short	0x0008
        /*0034*/ 	.byte	0x00, 0xf5, 0x21, 0x00


	//----- nvinfo : EIATTR_KPARAM_INFO
	.align		4
.L_13:
        /*0038*/ 	.byte	0x04, 0x17
        /*003a*/ 	.short	(.L_15 - .L_14)
.L_14:
        /*003c*/ 	.word	0x00000000
        /*0040*/ 	.short	0x0000
        /*0042*/ 	.short	0x0000
        /*0044*/ 	.byte	0x00, 0xf5, 0x21, 0x00


	//----- nvinfo : EIATTR_SPARSE_MMA_MASK
	.align		4
.L_15:
        /*0048*/ 	.byte	0x03, 0x50
        /*004a*/ 	.short	0x0000


	//----- nvinfo : EIATTR_MAXREG_COUNT
	.align		4
        /*004c*/ 	.byte	0x03, 0x1b
        /*004e*/ 	.short	0x00ff


	//----- nvinfo : EIATTR_NUM_BARRIERS
	.align		4
        /*0050*/ 	.byte	0x02, 0x4c
        /*0052*/ 	.byte	0x01
	.zero		1


	//----- nvinfo : EIATTR_MERCURY_ISA_VERSION
	.align		4
        /*0054*/ 	.byte	0x03, 0x5f
        /*0056*/ 	.short	0x0101


	//----- nvinfo : EIATTR_VRC_CTA_INIT_COUNT
	.align		4
        /*0058*/ 	.byte	0x02, 0x4a
	.zero		1
	.zero		1


	//----- nvinfo : EIATTR_EXIT_INSTR_OFFSETS
	.align		4
        /*005c*/ 	.byte	0x04, 0x1c
        /*005e*/ 	.short	(.L_17 - .L_16)


	//   ....[0]....
.L_16:
        /*0060*/ 	.word	0x00003840


	//----- nvinfo : EIATTR_MAX_THREADS
	.align		4
.L_17:
        /*0064*/ 	.byte	0x04, 0x05
        /*0066*/ 	.short	(.L_19 - .L_18)
.L_18:
        /*0068*/ 	.word	0x00000100
        /*006c*/ 	.word	0x00000001
        /*0070*/ 	.word	0x00000001


	//----- nvinfo : EIATTR_CRS_STACK_SIZE
	.align		4
.L_19:
        /*0074*/ 	.byte	0x04, 0x1e
        /*0076*/ 	.short	(.L_21 - .L_20)
.L_20:
        /*0078*/ 	.word	0x00000000


	//----- nvinfo : EIATTR_CBANK_PARAM_SIZE
	.align		4
.L_21:
        /*007c*/ 	.byte	0x03, 0x19
        /*007e*/ 	.short	0x0020


	//----- nvinfo : EIATTR_PARAM_CBANK
	.align		4
        /*0080*/ 	.byte	0x04, 0x0a
        /*0082*/ 	.short	(.L_23 - .L_22)
	.align		4
.L_22:
        /*0084*/ 	.word	index@(.nv.constant0.candidate3)
        /*0088*/ 	.short	0x0380
        /*008a*/ 	.short	0x0020


	//----- nvinfo : EIATTR_SW_WAR
	.align		4
.L_23:
        /*008c*/ 	.byte	0x04, 0x36
        /*008e*/ 	.short	(.L_25 - .L_24)
.L_24:
        /*0090*/ 	.word	0x00000008
.L_25:


//--------------------- .nv.callgraph             --------------------------
	.section	.nv.callgraph,"",@"SHT_CUDA_CALLGRAPH"
	.align	4
	.sectionentsize	8
	.align		4
        /*0000*/ 	.word	0x00000000
	.align		4
        /*0004*/ 	.word	0xffffffff
	.align		4
        /*0008*/ 	.word	0x00000000
	.align		4
        /*000c*/ 	.word	0xfffffffe
	.align		4
        /*0010*/ 	.word	0x00000000
	.align		4
        /*0014*/ 	.word	0xfffffffd
	.align		4
        /*0018*/ 	.word	0x00000000
	.align		4
        /*001c*/ 	.word	0xfffffffc


//--------------------- .text.candidate3          --------------------------
	.section	.text.candidate3,"ax",@progbits
	.align	128
        .global         candidate3
        .type           candidate3,@function
        .size           candidate3,(.L_x_23 - candidate3)
        .other          candidate3,@"STO_CUDA_ENTRY STV_DEFAULT"
candidate3:
.text.candidate3:
[----:B------:R-:W-:Y:S01]  /*0000*/  LDC R1, c[0x0][0x37c] ;  /* 0x0000df00ff017b82 */ /* 0x000fe20000000800 */
[----:B------:R-:W0:Y:S01]  /*0010*/  S2R R25, SR_TID.X ;  /* 0x0000000000197919 */ /* 0x000e220000002100 */
[----:B------:R-:W-:Y:S01]  /*0020*/  HFMA2 R37, -RZ, RZ, 0, 0 ;  /* 0x00000000ff257431 */ /* 0x000fe200000001ff */
[----:B------:R-:W-:Y:S02]  /*0030*/  CS2R R92, SRZ ;  /* 0x00000000005c7805 */ /* 0x000fe4000001ff00 */
[----:B------:R-:W-:Y:S01]  /*0040*/  CS2R R90, SRZ ;  /* 0x00000000005a7805 */ /* 0x000fe2000001ff00 */
[----:B------:R-:W1:Y:S01]  /*0050*/  S2R R9, SR_CTAID.X ;  /* 0x0000000000097919 */ /* 0x000e620000002500 */
[----:B------:R-:W-:Y:S02]  /*0060*/  CS2R R88, SRZ ;  /* 0x0000000000587805 */ /* 0x000fe4000001ff00 */
[----:B------:R-:W-:Y:S02]  /*0070*/  CS2R R86, SRZ ;  /* 0x0000000000567805 */ /* 0x000fe4000001ff00 */
[----:B------:R-:W-:-:S02]  /*0080*/  CS2R R84, SRZ ;  /* 0x0000000000547805 */ /* 0x000fc4000001ff00 */
[----:B------:R-:W-:Y:S02]  /*0090*/  CS2R R82, SRZ ;  /* 0x0000000000527805 */ /* 0x000fe4000001ff00 */
[----:B------:R-:W-:Y:S02]  /*00a0*/  CS2R R80, SRZ ;  /* 0x0000000000507805 */ /* 0x000fe4000001ff00 */
[----:B------:R-:W-:Y:S02]  /*00b0*/  CS2R R76, SRZ ;  /* 0x00000000004c7805 */ /* 0x000fe4000001ff00 */
[----:B------:R-:W-:Y:S02]  /*00c0*/  CS2R R74, SRZ ;  /* 0x00000000004a7805 */ /* 0x000fe4000001ff00 */
[----:B------:R-:W-:Y:S02]  /*00d0*/  CS2R R72, SRZ ;  /* 0x0000000000487805 */ /* 0x000fe4000001ff00 */
[----:B------:R-:W-:-:S02]  /*00e0*/  CS2R R70, SRZ ;  /* 0x0000000000467805 */ /* 0x000fc4000001ff00 */
[----:B------:R-:W-:Y:S02]  /*00f0*/  CS2R R68, SRZ ;  /* 0x0000000000447805 */ /* 0x000fe4000001ff00 */
[----:B------:R-:W-:Y:S02]  /*0100*/  CS2R R66, SRZ ;  /* 0x0000000000427805 */ /* 0x000fe4000001ff00 */
[----:B------:R-:W-:Y:S02]  /*0110*/  CS2R R64, SRZ ;  /* 0x0000000000407805 */ /* 0x000fe4000001ff00 */
[----:B------:R-:W-:Y:S02]  /*0120*/  CS2R R62, SRZ ;  /* 0x00000000003e7805 */ /* 0x000fe4000001ff00 */
[----:B------:R-:W-:Y:S02]  /*0130*/  MOV R60, RZ ;  /* 0x000000ff003c7202 */ /* 0x000fe40000000f00 */
        /* <DEDUP_REMOVED lines=13> */
[C---:B0-----:R-:W-:Y:S02]  /*0210*/  ISETP.GE.U32.AND P1, PT, R25.reuse, 0x40, PT ;  /* 0x000000401900780c */ /* 0x041fe40003f26070 */
[----:B------:R-:W-:Y:S02]  /*0220*/  CS2R R96, SRZ ;  /* 0x0000000000607805 */ /* 0x000fe4000001ff00 */
[C---:B------:R-:W-:Y:S02]  /*0230*/  ISETP.GE.U32.AND P6, PT, R25.reuse, 0x60, PT ;  /* 0x000000601900780c */ /* 0x040fe40003fc6070 */
[----:B------:R-:W-:Y:S02]  /*0240*/  CS2R R98, SRZ ;  /* 0x0000000000627805 */ /* 0x000fe4000001ff00 */
[----:B------:R-:W-:Y:S01]  /*0250*/  ISETP.GE.U32.AND P0, PT, R25, 0x20, PT ;  /* 0x000000201900780c */ /* 0x000fe20003f06070 */
[----:B-1----:R-:W-:Y:S01]  /*0260*/  IMAD.HI.U32 R0, R9, -0x6db6db6d, RZ ;  /* 0x9249249309007827 */ /* 0x002fe200078e00ff */
[----:B------:R-:W-:-:S02]  /*0270*/  ISETP.GE.U32.AND P5, PT, R25, 0xa0, PT ;  /* 0x000000a01900780c */ /* 0x000fc40003fa6070 */
[----:B------:R-:W-:Y:S02]  /*0280*/  CS2R R100, SRZ ;  /* 0x0000000000647805 */ /* 0x000fe4000001ff00 */
[C---:B------:R-:W-:Y:S01]  /*0290*/  ISETP.GE.U32.AND P4, PT, R25.reuse, 0xc0, PT ;  /* 0x000000c01900780c */ /* 0x040fe20003f86070 */
[----:B------:R-:W0:Y:S01]  /*02a0*/  LDCU.64 UR8, c[0x0][0x358] ;  /* 0x00006b00ff0877ac */ /* 0x000e220008000a00 */
[----:B------:R-:W-:Y:S02]  /*02b0*/  SHF.R.U32.HI R11, RZ, 0x4, R25 ;  /* 0x00000004ff0b7819 */ /* 0x000fe40000011619 */
[C---:B------:R-:W-:Y:S02]  /*02c0*/  ISETP.GE.U32.AND P3, PT, R25.reuse, 0xe0, PT ;  /* 0x000000e01900780c */ /* 0x040fe40003f66070 */
[----:B------:R-:W-:Y:S02]  /*02d0*/  SHF.R.U32.HI R0, RZ, 0x2, R0 ;  /* 0x00000002ff007819 */ /* 0x000fe40000011600 */
[----:B------:R-:W-:-:S02]  /*02e0*/  ISETP.GE.U32.AND P2, PT, R25, 0x80, PT ;  /* 0x000000801900780c */ /* 0x000fc40003f46070 */
[C---:B------:R-:W-:Y:S01]  /*02f0*/  IADD3 R5, PT, PT, R11.reuse, 0xe, RZ ;  /* 0x0000000e0b057810 */ /* 0x040fe20007ffe0ff */
[C---:B------:R-:W-:Y:S01]  /*0300*/  IMAD R9, R0.reuse, -0x7, R9 ;  /* 0xfffffff900097824 */ /* 0x040fe200078e0209 */
[C---:B------:R-:W-:Y:S01]  /*0310*/  IADD3 R7, PT, PT, R11.reuse, 0xc, RZ ;  /* 0x0000000c0b077810 */ /* 0x040fe20007ffe0ff */
[C---:B------:R-:W-:Y:S01]  /*0320*/  IMAD R10, R0.reuse, 0x700, RZ ;  /* 0x00000700000a7824 */ /* 0x040fe200078e02ff */
[----:B------:R-:W-:Y:S02]  /*0330*/  SHF.L.U32 R2, R0, 0x4, RZ ;  /* 0x0000000400027819 */ /* 0x000fe400000006ff */
[C---:B------:R-:W-:Y:S02]  /*0340*/  @P1 IADD3 R5, PT, PT, R11.reuse, -0x4, RZ ;  /* 0xfffffffc0b051810 */ /* 0x040fe40007ffe0ff */
[C---:B------:R-:W-:Y:S02]  /*0350*/  @P6 IADD3 R7, PT, PT, R11.reuse, -0x6, RZ ;  /* 0xfffffffa0b076810 */ /* 0x040fe40007ffe0ff */
[----:B------:R-:W-:-:S02]  /*0360*/  IADD3 R3, PT, PT, R11, 0x10, RZ ;  /* 0x000000100b037810 */ /* 0x000fc40007ffe0ff */
[----:B------:R-:W-:Y:S02]  /*0370*/  @P0 IADD3 R3, PT, PT, R11, -0x2, RZ ;  /* 0xfffffffe0b030810 */ /* 0x000fe40007ffe0ff */
[-C--:B------:R-:W-:Y:S02]  /*0380*/  LOP3.LUT P0, RZ, R5, R2.reuse, RZ, 0xfc, !PT ;  /* 0x0000000205ff7212 */ /* 0x080fe4000780fcff */
[C---:B------:R-:W-:Y:S02]  /*0390*/  IADD3 R4, PT, PT, R2.reuse, R5, RZ ;  /* 0x0000000502047210 */ /* 0x040fe40007ffe0ff */
[----:B------:R-:W-:Y:S02]  /*03a0*/  IADD3 R17, PT, PT, R11, 0x8, RZ ;  /* 0x000000080b117810 */ /* 0x000fe40007ffe0ff */
[----:B------:R-:W-:Y:S02]  /*03b0*/  LOP3.LUT P1, RZ, R7, R2, RZ, 0xfc, !PT ;  /* 0x0000000207ff7212 */ /* 0x000fe4000782fcff */
[----:B------:R-:W-:-:S02]  /*03c0*/  IADD3 R6, PT, PT, R2, R7, RZ ;  /* 0x0000000702067210 */ /* 0x000fc40007ffe0ff */
[C---:B------:R-:W-:Y:S02]  /*03d0*/  IADD3 R19, PT, PT, R11.reuse, 0x6, RZ ;  /* 0x000000060b137810 */ /* 0x040fe40007ffe0ff */
[C---:B------:R-:W-:Y:S02]  /*03e0*/  @P5 IADD3 R17, PT, PT, R11.reuse, -0xa, RZ ;  /* 0xfffffff60b115810 */ /* 0x040fe40007ffe0ff */
[C---:B------:R-:W-:Y:S02]  /*03f0*/  @P4 IADD3 R19, PT, PT, R11.reuse, -0xc, RZ ;  /* 0xfffffff40b134810 */ /* 0x040fe40007ffe0ff */
[----:B------:R-:W-:Y:S02]  /*0400*/  IADD3 R21, PT, PT, R11, 0x4, RZ ;  /* 0x000000040b157810 */ /* 0x000fe40007ffe0ff */
[----:B------:R-:W-:Y:S02]  /*0410*/  LOP3.LUT P6, RZ, R3, R2, RZ, 0xfc, !PT ;  /* 0x0000000203ff7212 */ /* 0x000fe400078cfcff */
[----:B------:R-:W-:-:S02]  /*0420*/  ISETP.LT.U32.AND P0, PT, R4, 0x71, P0 ;  /* 0x000000710400780c */ /* 0x000fc40000701070 */
[C---:B------:R-:W-:Y:S02]  /*0430*/  @P3 IADD3 R21, PT, PT, R11.reuse, -0xe, RZ ;  /* 0xfffffff20b153810 */ /* 0x040fe40007ffe0ff */
[----:B------:R-:W-:Y:S02]  /*0440*/  IADD3 R3, PT, PT, R2, R3, RZ ;  /* 0x0000000302037210 */ /* 0x000fe40007ffe0ff */
[----:B------:R-:W-:Y:S02]  /*0450*/  ISETP.LT.U32.AND P1, PT, R6, 0x71, P1 ;  /* 0x000000710600780c */ /* 0x000fe40000f21070 */
[----:B------:R-:W-:Y:S02]  /*0460*/  IADD3 R15, PT, PT, R11, 0xa, RZ ;  /* 0x0000000a0b0f7810 */ /* 0x000fe40007ffe0ff */
[----:B------:R-:W-:Y:S02]  /*0470*/  LOP3.LUT P3, RZ, R17, R2, RZ, 0xfc, !PT ;  /* 0x0000000211ff7212 */ /* 0x000fe4000786fcff */
[----:B------:R-:W-:-:S02]  /*0480*/  IADD3 R4, PT, PT, R2, R17, RZ ;  /* 0x0000001102047210 */ /* 0x000fc40007ffe0ff */
[----:B------:R-:W-:Y:S02]  /*0490*/  @P2 IADD3 R15, PT, PT, R11, -0x8, RZ ;  /* 0xfffffff80b0f2810 */ /* 0x000fe40007ffe0ff */
[-C--:B------:R-:W-:Y:S02]  /*04a0*/  LOP3.LUT P4, RZ, R19, R2.reuse, RZ, 0xfc, !PT ;  /* 0x0000000213ff7212 */ /* 0x080fe4000788fcff */
[----:B------:R-:W-:Y:S02]  /*04b0*/  IADD3 R6, PT, PT, R2, R19, RZ ;  /* 0x0000001302067210 */ /* 0x000fe40007ffe0ff */
[----:B------:R-:W-:Y:S02]  /*04c0*/  ISETP.LT.U32.AND P6, PT, R3, 0x71, P6 ;  /* 0x000000710300780c */ /* 0x000fe400037c1070 */
[----:B------:R-:W-:Y:S02]  /*04d0*/  ISETP.LT.U32.AND P3, PT, R4, 0x71, P3 ;  /* 0x000000710400780c */ /* 0x000fe40001f61070 */
[----:B------:R-:W-:-:S02]  /*04e0*/  LOP3.LUT P2, RZ, R15, R2, RZ, 0xfc, !PT ;  /* 0x000000020fff7212 */ /* 0x000fc4000784fcff */
[----:B------:R-:W-:Y:S02]  /*04f0*/  IADD3 R3, PT, PT, R2, R15, RZ ;  /* 0x0000000f02037210 */ /* 0x000fe40007ffe0ff */
[----:B------:R-:W-:Y:S02]  /*0500*/  ISETP.LT.U32.AND P4, PT, R6, 0x71, P4 ;  /* 0x000000710600780c */ /* 0x000fe40002781070 */
[----:B------:R-:W-:Y:S02]  /*0510*/  LOP3.LUT R4, R25, 0x600, RZ, 0xfc, !PT ;  /* 0x0000060019047812 */ /* 0x000fe400078efcff */
[----:B------:R-:W-:Y:S02]  /*0520*/  LOP3.LUT R11, R2, R11, RZ, 0xfc, !PT ;  /* 0x0000000b020b7212 */ /* 0x000fe400078efcff */
[----:B------:R-:W-:Y:S02]  /*0530*/  LOP3.LUT P5, RZ, R21, R2, RZ, 0xfc, !PT ;  /* 0x0000000215ff7212 */ /* 0x000fe400078afcff */
[----:B------:R-:W-:-:S02]  /*0540*/  LOP3.LUT R6, R25, 0x700, RZ, 0xfc, !PT ;  /* 0x0000070019067812 */ /* 0x000fc400078efcff */
[----:B------:R-:W-:Y:S02]  /*0550*/  IADD3 R2, PT, PT, R2, R21, RZ ;  /* 0x0000001502027210 */ /* 0x000fe40007ffe0ff */
[----:B------:R-:W-:Y:S02]  /*0560*/  SHF.L.U32 R9, R9, 0x4, RZ ;  /* 0x0000000409097819 */ /* 0x000fe400000006ff */
[----:B------:R-:W-:Y:S02]  /*0570*/  LOP3.LUT R0, R10, 0xf, R25, 0xf8, !PT ;  /* 0x0000000f0a007812 */ /* 0x000fe400078ef819 */
[----:B------:R-:W-:Y:S02]  /*0580*/  ISETP.LT.U32.AND P2, PT, R3, 0x71, P2 ;  /* 0x000000710300780c */ /* 0x000fe40001741070 */
[----:B------:R-:W-:Y:S02]  /*0590*/  LOP3.LUT R4, R4, 0xffff, RZ, 0xc0, !PT ;  /* 0x0000ffff04047812 */ /* 0x000fe400078ec0ff */
[----:B------:R-:W-:-:S02]  /*05a0*/  LOP3.LUT R3, R25, 0x500, RZ, 0xfc, !PT ;  /* 0x0000050019037812 */ /* 0x000fc400078efcff */
[----:B------:R-:W-:Y:S01]  /*05b0*/  LOP3.LUT R6, R6, 0xffff, RZ, 0xc0, !PT ;  /* 0x0000ffff06067812 */ /* 0x000fe200078ec0ff */
[----:B------:R-:W-:Y:S01]  /*05c0*/  IMAD R4, R4, 0x71d, RZ ;  /* 0x0000071d04047824 */ /* 0x000fe200078e02ff */
[----:B------:R-:W-:Y:S02]  /*05d0*/  ISETP.LT.U32.AND P5, PT, R2, 0x71, P5 ;  /* 0x000000710200780c */ /* 0x000fe40002fa1070 */
[----:B------:R-:W-:Y:S02]  /*05e0*/  LOP3.LUT R2, R25, 0x400, RZ, 0xfc, !PT ;  /* 0x0000040019027812 */ /* 0x000fe400078efcff */
[----:B------:R-:W-:Y:S02]  /*05f0*/  LOP3.LUT R0, R0, R9, RZ, 0xfc, !PT ;  /* 0x0000000900007212 */ /* 0x000fe400078efcff */
[----:B------:R-:W-:Y:S01]  /*0600*/  LOP3.LUT R22, R3, 0xffff, RZ, 0xc0, !PT ;  /* 0x0000ffff03167812 */ /* 0x000fe200078ec0ff */
[----:B------:R-:W-:Y:S01]  /*0610*/  IMAD R3, R6, 0x71d, RZ ;  /* 0x0000071d06037824 */ /* 0x000fe200078e02ff */
[----:B------:R-:W-:-:S02]  /*0620*/  LOP3.LUT R20, R2, 0xffff, RZ, 0xc0, !PT ;  /* 0x0000ffff02147812 */ /* 0x000fc400078ec0ff */
[----:B------:R-:W-:Y:S01]  /*0630*/  IADD3 R0, PT, PT, R0, -0x71, RZ ;  /* 0xffffff8f00007810 */ /* 0x000fe20007ffe0ff */
[----:B------:R-:W-:Y:S01]  /*0640*/  IMAD R2, R22, 0x71d, RZ ;  /* 0x0000071d16027824 */ /* 0x000fe200078e02ff */
[----:B------:R-:W-:Y:S01]  /*0650*/  SHF.R.U32.HI R6, RZ, 0x13, R4 ;  /* 0x00000013ff067819 */ /* 0x000fe20000011604 */
[----:B------:R-:W-:Y:S01]  /*0660*/  IMAD R8, R20, 0x71d, RZ ;  /* 0x0000071d14087824 */ /* 0x000fe200078e02ff */
[----:B------:R-:W-:Y:S01]  /*0670*/  SHF.R.U32.HI R4, RZ, 0x13, R3 ;  /* 0x00000013ff047819 */ /* 0x000fe20000011603 */
[----:B------:R-:W-:Y:S01]  /*0680*/  IMAD R3, R5, 0x70, R0 ;  /* 0x0000007005037824 */ /* 0x000fe200078e0200 */
[----:B------:R-:W-:Y:S01]  /*0690*/  SHF.R.U32.HI R2, RZ, 0x13, R2 ;  /* 0x00000013ff027819 */ /* 0x000fe20000011602 */
[----:B------:R-:W-:Y:S01]  /*06a0*/  IMAD R13, R7, 0x70, R0 ;  /* 0x00000070070d7824 */ /* 0x000fe200078e0200 */
[----:B------:R-:W-:Y:S01]  /*06b0*/  SHF.R.U32.HI R8, RZ, 0x13, R8 ;  /* 0x00000013ff087819 */ /* 0x000fe20000011608 */
[--C-:B------:R-:W-:Y:S01]  /*06c0*/  IMAD R15, R15, 0x70, R0.reuse ;  /* 0x000000700f0f7824 */ /* 0x100fe200078e0200 */
[----:B------:R-:W-:Y:S01]  /*06d0*/  IADD3 R14, PT, PT, R25, 0x10, RZ ;  /* 0x00000010190e7810 */ /* 0x000fe20007ffe0ff */
[--C-:B------:R-:W-:Y:S01]  /*06e0*/  IMAD R7, R17, 0x70, R0.reuse ;  /* 0x0000007011077824 */ /* 0x100fe200078e0200 */
[----:B------:R-:W-:Y:S01]  /*06f0*/  IADD3 R16, PT, PT, R25, 0x8, RZ ;  /* 0x0000000819107810 */ /* 0x000fe20007ffe0ff */
[--C-:B------:R-:W-:Y:S01]  /*0700*/  IMAD R19, R19, 0x70, R0.reuse ;  /* 0x0000007013137824 */ /* 0x100fe200078e0200 */
[----:B------:R-:W-:Y:S01]  /*0710*/  LOP3.LUT R12, R14, 0xffff, RZ, 0xc0, !PT ;  /* 0x0000ffff0e0c7812 */ /* 0x000fe200078ec0ff */
[----:B------:R-:W-:Y:S01]  /*0720*/  IMAD R5, R21, 0x70, R0 ;  /* 0x0000007015057824 */ /* 0x000fe200078e0200 */
[C---:B------:R-:W-:Y:S01]  /*0730*/  LOP3.LUT R0, R25.reuse, 0x200, RZ, 0xfc, !PT ;  /* 0x0000020019007812 */ /* 0x040fe200078efcff */
[----:B------:R-:W-:Y:S01]  /*0740*/  IMAD R7, R2, 0x3100, R7 ;  /* 0x0000310002077824 */ /* 0x000fe200078e0207 */
[C---:B------:R-:W-:Y:S01]  /*0750*/  LOP3.LUT R2, R25.reuse, 0x300, RZ, 0xfc, !PT ;  /* 0x0000030019027812 */ /* 0x040fe200078efcff */
[----:B------:R-:W-:Y:S01]  /*0760*/  IMAD R8, R8, 0x3100, R15 ;  /* 0x0000310008087824 */ /* 0x000fe200078e020f */
[----:B------:R-:W-:Y:S01]  /*0770*/  LOP3.LUT R18, R0, 0xffff, RZ, 0xc0, !PT ;  /* 0x0000ffff00127812 */ /* 0x000fe200078ec0ff */
[----:B------:R-:W-:Y:S01]  /*0780*/  IMAD R5, R4, 0x3100, R5 ;  /* 0x0000310004057824 */ /* 0x000fe200078e0205 */
[----:B------:R-:W-:Y:S01]  /*0790*/  LOP3.LUT R15, R16, 0xffff, RZ, 0xc0, !PT ;  /* 0x0000ffff100f7812 */ /* 0x000fe200078ec0ff */
[----:B------:R-:W-:Y:S01]  /*07a0*/  IMAD R12, R12, 0xaab, RZ ;  /* 0x00000aab0c0c7824 */ /* 0x000fe200078e02ff */
[----:B------:R-:W-:Y:S01]  /*07b0*/  PRMT R4, R25, 0x9910, RZ ;  /* 0x0000991019047816 */ /* 0x000fe200000000ff */
[----:B------:R-:W-:Y:S01]  /*07c0*/  IMAD R0, R18, 0x38f, RZ ;  /* 0x0000038f12007824 */ /* 0x000fe200078e02ff */
[----:B------:R-:W-:Y:S01]  /*07d0*/  LOP3.LUT R2, R2, 0xffff, RZ, 0xc0, !PT ;  /* 0x0000ffff02027812 */ /* 0x000fe200078ec0ff */
[----:B------:R-:W-:Y:S01]  /*07e0*/  IMAD R17, R15, 0xaab, RZ ;  /* 0x00000aab0f117824 */ /* 0x000fe200078e02ff */
[----:B------:R-:W-:Y:S01]  /*07f0*/  SHF.R.U32.HI R12, RZ, 0x10, R12 ;  /* 0x00000010ff0c7819 */ /* 0x000fe2000001160c */
[----:B------:R-:W-:Y:S01]  /*0800*/  IMAD R4, R4, 0xab, RZ ;  /* 0x000000ab04047824 */ /* 0x000fe200078e02ff */
[----:B------:R-:W-:Y:S01]  /*0810*/  SHF.R.U32.HI R0, RZ, 0x12, R0 ;  /* 0x00000012ff007819 */ /* 0x000fe20000011600 */
[----:B------:R-:W-:Y:S01]  /*0820*/  IMAD R6, R6, 0x3100, R19 ;  /* 0x0000310006067824 */ /* 0x000fe200078e0213 */
[----:B------:R-:W-:Y:S01]  /*0830*/  IADD3 R24, PT, PT, R11, 0x2, RZ ;  /* 0x000000020b187810 */ /* 0x000fe20007ffe0ff */
[----:B------:R-:W-:Y:S01]  /*0840*/  IMAD R2, R2, 0x38f, RZ ;  /* 0x0000038f02027824 */ /* 0x000fe200078e02ff */
[----:B------:R-:W-:-:S02]  /*0850*/  PRMT R19, R0, 0x9910, RZ ;  /* 0x0000991000137816 */ /* 0x000fc400000000ff */
[----:B------:R-:W-:Y:S02]  /*0860*/  SHF.R.U32.HI R0, RZ, 0x10, R17 ;  /* 0x00000010ff007819 */ /* 0x000fe40000011611 */
[----:B------:R-:W-:Y:S02]  /*0870*/  LOP3.LUT R15, R4, 0xffff, RZ, 0xc0, !PT ;  /* 0x0000ffff040f7812 */ /* 0x000fe400078ec0ff */
[----:B------:R-:W-:Y:S02]  /*0880*/  SHF.R.U32.HI R2, RZ, 0x12, R2 ;  /* 0x00000012ff027819 */ /* 0x000fe40000011602 */
[----:B------:R-:W-:Y:S02]  /*0890*/  PRMT R17, R12, 0x9910, RZ ;  /* 0x000099100c117816 */ /* 0x000fe400000000ff */
[----:B------:R-:W-:Y:S02]  /*08a0*/  MOV R4, R19 ;  /* 0x0000001300047202 */ /* 0x000fe40000000f00 */
[----:B------:R-:W-:-:S02]  /*08b0*/  PRMT R19, R0, 0x9910, RZ ;  /* 0x0000991000137816 */ /* 0x000fc400000000ff */
[----:B------:R-:W-:Y:S01]  /*08c0*/  SHF.R.U32.HI R12, RZ, 0xc, R15 ;  /* 0x0000000cff0c7819 */ /* 0x000fe2000001160f */
[----:B------:R-:W-:Y:S01]  /*08d0*/  IMAD R0, R4, 0x3100, RZ ;  /* 0x0000310004007824 */ /* 0x000fe200078e02ff */
[----:B------:R-:W-:Y:S02]  /*08e0*/  PRMT R2, R2, 0x9910, RZ ;  /* 0x0000991002027816 */ /* 0x000fe400000000ff */
[----:B------:R-:W-:Y:S02]  /*08f0*/  MOV R15, R17 ;  /* 0x00000011000f7202 */ /* 0x000fe40000000f00 */
[----:B------:R-:W-:Y:S01]  /*0900*/  MOV R17, R19 ;  /* 0x0000001300117202 */ /* 0x000fe20000000f00 */
[----:B------:R-:W-:Y:S01]  /*0910*/  IMAD R2, R2, 0x3100, RZ ;  /* 0x0000310002027824 */ /* 0x000fe200078e02ff */
[----:B------:R-:W-:Y:S01]  /*0920*/  PRMT R19, R12, 0x9910, RZ ;  /* 0x000099100c137816 */ /* 0x000fe200000000ff */
[----:B------:R-:W-:Y:S01]  /*0930*/  IMAD R15, R15, 0x18, RZ ;  /* 0x000000180f0f7824 */ /* 0x000fe200078e02ff */
[----:B------:R-:W-:Y:S01]  /*0940*/  LOP3.LUT R0, R0, 0xffff, RZ, 0xc0, !PT ;  /* 0x0000ffff00007812 */ /* 0x000fe200078ec0ff */
[----:B------:R-:W-:Y:S01]  /*0950*/  IMAD R17, R17, 0x18, RZ ;  /* 0x0000001811117824 */ /* 0x000fe200078e02ff */
[----:B------:R-:W-:-:S02]  /*0960*/  LOP3.LUT R2, R2, 0xffff, RZ, 0xc0, !PT ;  /* 0x0000ffff02027812 */ /* 0x000fc400078ec0ff */
[----:B------:R-:W-:Y:S01]  /*0970*/  IADD3 R4, PT, PT, R0, R3, RZ ;  /* 0x0000000300047210 */ /* 0x000fe20007ffe0ff */
[----:B------:R-:W-:Y:S01]  /*0980*/  IMAD R0, R19, 0x18, RZ ;  /* 0x0000001813007824 */ /* 0x000fe200078e02ff */
[----:B------:R-:W-:Y:S02]  /*0990*/  IADD3 R17, PT, PT, RZ, -R17, RZ ;  /* 0x80000011ff117210 */ /* 0x000fe40007ffe0ff */
[----:B------:R-:W-:Y:S02]  /*09a0*/  IADD3 R3, PT, PT, R2, R13, RZ ;  /* 0x0000000d02037210 */ /* 0x000fe40007ffe0ff */
[----:B------:R-:W-:Y:S01]  /*09b0*/  PRMT R13, R17, 0x7710, RZ ;  /* 0x00007710110d7816 */ /* 0x000fe200000000ff */
[----:B------:R-:W-:Y:S01]  /*09c0*/  IMAD R17, R22, 0xaab, RZ ;  /* 0x00000aab16117824 */ /* 0x000fe200078e02ff */
[----:B------:R-:W-:Y:S02]  /*09d0*/  LOP3.LUT R2, R25, 0x100, RZ, 0xfc, !PT ;  /* 0x0000010019027812 */ /* 0x000fe400078efcff */
[----:B------:R-:W-:-:S02]  /*09e0*/  IADD3 R15, PT, PT, RZ, -R15, RZ ;  /* 0x8000000fff0f7210 */ /* 0x000fc40007ffe0ff */
[----:B------:R-:W-:Y:S02]  /*09f0*/  IADD3 R0, PT, PT, RZ, -R0, RZ ;  /* 0x80000000ff007210 */ /* 0x000fe40007ffe0ff */
[----:B------:R-:W-:Y:S01]  /*0a00*/  IADD3 R16, PT, PT, R16, R13, RZ ;  /* 0x0000000d10107210 */ /* 0x000fe20007ffe0ff */
[----:B------:R-:W-:Y:S01]  /*0a10*/  IMAD R13, R18, 0xaab, RZ ;  /* 0x00000aab120d7824 */ /* 0x000fe200078e02ff */
[----:B------:R-:W-:Y:S02]  /*0a20*/  LOP3.LUT R2, R2, 0xffff, RZ, 0xc0, !PT ;  /* 0x0000ffff02027812 */ /* 0x000fe400078ec0ff */
[----:B------:R-:W-:Y:S02]  /*0a30*/  PRMT R15, R15, 0x7710, RZ ;  /* 0x000077100f0f7816 */ /* 0x000fe400000000ff */
[----:B------:R-:W-:Y:S01]  /*0a40*/  PRMT R0, R0, 0x7710, RZ ;  /* 0x0000771000007816 */ /* 0x000fe200000000ff */
[----:B------:R-:W-:Y:S01]  /*0a50*/  IMAD R2, R2, 0xaab, RZ ;  /* 0x00000aab02027824 */ /* 0x000fe200078e02ff */
[----:B------:R-:W-:-:S02]  /*0a60*/  SHF.R.U32.HI R13, RZ, 0x10, R13 ;  /* 0x00000010ff0d7819 */ /* 0x000fc4000001160d */
[----:B------:R-:W-:Y:S01]  /*0a70*/  IADD3 R14, PT, PT, R14, R15, RZ ;  /* 0x0000000f0e0e7210 */ /* 0x000fe20007ffe0ff */
[----:B------:R-:W-:Y:S01]  /*0a80*/  IMAD R15, R20, 0xaab, RZ ;  /* 0x00000aab140f7824 */ /* 0x000fe200078e02ff */
[----:B------:R-:W-:Y:S02]  /*0a90*/  IADD3 R0, PT, PT, R0, R25, RZ ;  /* 0x0000001900007210 */ /* 0x000fe40007ffe0ff */
[----:B------:R-:W-:Y:S02]  /*0aa0*/  SHF.R.U32.HI R17, RZ, 0x10, R17 ;  /* 0x00000010ff117819 */ /* 0x000fe40000011611 */
[----:B------:R-:W-:Y:S02]  /*0ab0*/  PRMT R19, R13, 0x9910, RZ ;  /* 0x000099100d137816 */ /* 0x000fe400000000ff */
[----:B------:R-:W-:Y:S02]  /*0ac0*/  SHF.R.U32.HI R2, RZ, 0x10, R2 ;  /* 0x00000010ff027819 */ /* 0x000fe40000011602 */
[----:B------:R-:W-:-:S02]  /*0ad0*/  PRMT R13, R14, 0x9910, RZ ;  /* 0x000099100e0d7816 */ /* 0x000fc400000000ff */
[----:B------:R-:W-:Y:S02]  /*0ae0*/  PRMT R0, R0, 0x9910, RZ ;  /* 0x0000991000007816 */ /* 0x000fe400000000ff */
[----:B------:R-:W-:Y:S02]  /*0af0*/  PRMT R14, R16, 0x9910, RZ ;  /* 0x00009910100e7816 */ /* 0x000fe400000000ff */
[----:B------:R-:W-:Y:S01]  /*0b00*/  PRMT R25, R17, 0x9910, RZ ;  /* 0x0000991011197816 */ /* 0x000fe200000000ff */
[----:B------:R-:W-:Y:S01]  /*0b10*/  IMAD R0, R0, 0x3, RZ ;  /* 0x0000000300007824 */ /* 0x000fe200078e02ff */
[----:B------:R-:W-:Y:S02]  /*0b20*/  SHF.R.U32.HI R15, RZ, 0x10, R15 ;  /* 0x00000010ff0f7819 */ /* 0x000fe4000001160f */
[----:B------:R-:W-:Y:S01]  /*0b30*/  PRMT R17, R2, 0x9910, RZ ;  /* 0x0000991002117816 */ /* 0x000fe200000000ff */
[----:B------:R-:W-:Y:S01]  /*0b40*/  IMAD R2, R13, 0x3, RZ ;  /* 0x000000030d027824 */ /* 0x000fe200078e02ff */
[----:B------:R-:W-:Y:S01]  /*0b50*/  PRMT R21, R15, 0x9910, RZ ;  /* 0x000099100f157816 */ /* 0x000fe200000000ff */
[----:B------:R-:W-:Y:S01]  /*0b60*/  IMAD R13, R14, 0x3, RZ ;  /* 0x000000030e0d7824 */ /* 0x000fe200078e02ff */
[----:B------:R-:W-:-:S02]  /*0b70*/  LOP3.LUT R15, R12, 0xffff, RZ, 0xc0, !PT ;  /* 0x0000ffff0c0f7812 */ /* 0x000fc400078ec0ff */
[----:B------:R-:W-:Y:S02]  /*0b80*/  PRMT R12, R2, 0x9910, RZ ;  /* 0x00009910020c7816 */ /* 0x000fe400000000ff */
[----:B------:R-:W-:Y:S02]  /*0b90*/  LOP3.LUT R0, R0, 0xff, RZ, 0xc0, !PT ;  /* 0x000000ff00007812 */ /* 0x000fe400078ec0ff */
[----:B------:R-:W-:Y:S01]  /*0ba0*/  PRMT R14, R13, 0x9910, RZ ;  /* 0x000099100d0e7816 */ /* 0x000fe200000000ff */
[----:B------:R-:W-:Y:S01]  /*0bb0*/  IMAD R13, R17, 0x120, R12 ;  /* 0x00000120110d7824 */ /* 0x000fe200078e020c */
[----:B------:R-:W-:Y:S01]  /*0bc0*/  P2R R23, PR, RZ, 0x40 ;  /* 0x00000040ff177803 */ /* 0x000fe20000000000 */
[----:B------:R-:W-:Y:S01]  /*0bd0*/  IMAD R2, R15, 0x120, R0 ;  /* 0x000001200f027824 */ /* 0x000fe200078e0200 */
[----:B------:R-:W-:Y:S01]  /*0be0*/  ISETP.GT.U32.AND P6, PT, R24, 0x70, PT ;  /* 0x000000701800780c */ /* 0x000fe20003fc4070 */
[----:B------:R-:W-:Y:S02]  /*0bf0*/  IMAD R16, R21, 0x120, R12 ;  /* 0x0000012015107824 */ /* 0x000fe400078e020c */
[----:B------:R-:W-:-:S02]  /*0c00*/  HFMA2 R0, -RZ, RZ, 0, 0 ;  /* 0x00000000ff007431 */ /* 0x000fc400000001ff */
[--C-:B------:R-:W-:Y:S01]  /*0c10*/  IMAD R15, R19, 0x120, R14.reuse ;  /* 0x00000120130f7824 */ /* 0x100fe200078e020e */
[----:B------:R-:W-:Y:S01]  /*0c20*/  LOP3.LUT R12, R13, 0xffff, RZ, 0xc0, !PT ;  /* 0x0000ffff0d0c7812 */ /* 0x000fe200078ec0ff */
[----:B------:R-:W-:Y:S01]  /*0c30*/  IMAD R17, R25, 0x120, R14 ;  /* 0x0000012019117824 */ /* 0x000fe200078e020e */
[----:B------:R-:W-:Y:S02]  /*0c40*/  LOP3.LUT R13, R16, 0xffff, RZ, 0xc0, !PT ;  /* 0x0000ffff100d7812 */ /* 0x000fe400078ec0ff */
[----:B------:R-:W-:Y:S02]  /*0c50*/  LOP3.LUT R14, R15, 0xffff, RZ, 0xc0, !PT ;  /* 0x0000ffff0f0e7812 */ /* 0x000fe400078ec0ff */
[----:B------:R-:W-:Y:S02]  /*0c60*/  LOP3.LUT R15, R17, 0xffff, RZ, 0xc0, !PT ;  /* 0x0000ffff110f7812 */ /* 0x000fe400078ec0ff */
[----:B0-----:R-:W-:-:S07]  /*0c70*/  P2R R16, PR, RZ, 0x40 ;  /* 0x00000040ff107803 */ /* 0x001fce0000000000 */
.L_x_21:
[C---:B------:R-:W-:Y:S01]  /*0c80*/  IMAD R16, R0.reuse, 0x18800, R4 ;  /* 0x0001880000107824 */ /* 0x040fe200078e0204 */
[----:B------:R-:W-:Y:S01]  /*0c90*/  MOV R22, RZ ;  /* 0x000000ff00167202 */ /* 0x000fe20000000f00 */
[C---:B------:R-:W-:Y:S02]  /*0ca0*/  IMAD R17, R0.reuse, 0x18800, R3 ;  /* 0x0001880000117824 */ /* 0x040fe400078e0203 */
[C---:B------:R-:W-:Y:S02]  /*0cb0*/  IMAD R18, R0.reuse, 0x18800, R8 ;  /* 0x0001880000127824 */ /* 0x040fe400078e0208 */
[C---:B------:R-:W-:Y:S02]  /*0cc0*/  IMAD R19, R0.reuse, 0x18800, R7 ;  /* 0x0001880000137824 */ /* 0x040fe400078e0207 */
[C---:B------:R-:W-:Y:S02]  /*0cd0*/  IMAD R20, R0.reuse, 0x18800, R6 ;  /* 0x0001880000147824 */ /* 0x040fe400078e0206 */
[----:B------:R-:W-:-:S07]  /*0ce0*/  IMAD R21, R0, 0x18800, R5 ;  /* 0x0001880000157824 */ /* 0x000fce00078e0205 */
.L_x_20:
[----:B------:R-:W0:Y:S01]  /*0cf0*/  LDC.64 R26, c[0x0][0x388] ;  /* 0x0000e200ff1a7b82 */ /* 0x000e220000000a00 */
[C---:B------:R-:W-:Y:S02]  /*0d00*/  IMAD R31, R0.reuse, 0x48, R14 ;  /* 0x00000048001f7824 */ /* 0x040fe400078e020e */
[C---:B------:R-:W-:Y:S02]  /*0d10*/  IMAD R29, R0.reuse, 0x48, R12 ;  /* 0x00000048001d7824 */ /* 0x040fe400078e020c */
[C---:B------:R-:W-:Y:S01]  /*0d20*/  IMAD R33, R0.reuse, 0x48, R13 ;  /* 0x0000004800217824 */ /* 0x040fe200078e020d */
[-C--:B------:R-:W-:Y:S01]  /*0d30*/  IADD3 R31, PT, PT, R31, R22.reuse, RZ ;  /* 0x000000161f1f7210 */ /* 0x080fe20007ffe0ff */
[C---:B------:R-:W-:Y:S01]  /*0d40*/  IMAD R35, R0.reuse, 0x48, R15 ;  /* 0x0000004800237824 */ /* 0x040fe200078e020f */
[-C--:B------:R-:W-:Y:S01]  /*0d50*/  IADD3 R29, PT, PT, R29, R22.reuse, RZ ;  /* 0x000000161d1d7210 */ /* 0x080fe20007ffe0ff */
[----:B------:R-:W-:Y:S01]  /*0d60*/  IMAD R25, R0, 0x48, R2 ;  /* 0x0000004800197824 */ /* 0x000fe200078e0202 */
[----:B------:R-:W-:-:S02]  /*0d70*/  IADD3 R61, PT, PT, R33, R22, RZ ;  /* 0x00000016213d7210 */ /* 0x000fc40007ffe0ff */
[-C--:B------:R-:W-:Y:S02]  /*0d80*/  IADD3 R103, PT, PT, R35, R22.reuse, RZ ;  /* 0x0000001623677210 */ /* 0x080fe40007ffe0ff */
[----:B------:R-:W-:Y:S01]  /*0d90*/  IADD3 R25, PT, PT, R25, R22, RZ ;  /* 0x0000001619197210 */ /* 0x000fe20007ffe0ff */
[----:B0-----:R-:W-:-:S04]  /*0da0*/  IMAD.WIDE.U32 R32, R31, 0x4, R26 ;  /* 0x000000041f207825 */ /* 0x001fc800078e001a */
[--C-:B------:R-:W-:Y:S02]  /*0db0*/  IMAD.WIDE.U32 R34, R29, 0x4, R26.reuse ;  /* 0x000000041d227825 */ /* 0x100fe400078e001a */
[----:B------:R-:W5:Y:S02]  /*0dc0*/  LDG.E.CONSTANT R33, desc[UR8][R32.64] ;  /* 0x0000000820217981 */ /* 0x000f64000c1e9900 */
[--C-:B------:R-:W-:Y:S02]  /*0dd0*/  IMAD.WIDE.U32 R30, R61, 0x4, R26.reuse ;  /* 0x000000043d1e7825 */ /* 0x100fe400078e001a */
[----:B------:R-:W5:Y:S02]  /*0de0*/  LDG.E.CONSTANT R34, desc[UR8][R34.64] ;  /* 0x0000000822227981 */ /* 0x000f64000c1e9900 */
[----:B------:R-:W-:-:S04]  /*0df0*/  IMAD.WIDE.U32 R28, R103, 0x4, R26 ;  /* 0x00000004671c7825 */ /* 0x000fc800078e001a */
[----:B------:R-:W-:Y:S01]  /*0e00*/  IMAD.WIDE.U32 R26, R25, 0x4, R26 ;  /* 0x00000004191a7825 */ /* 0x000fe200078e001a */
[----:B------:R-:W5:Y:S04]  /*0e10*/  LDG.E.CONSTANT R32, desc[UR8][R30.64] ;  /* 0x000000081e207981 */ /* 0x000f68000c1e9900 */
[----:B------:R0:W5:Y:S04]  /*0e20*/  LDG.E.CONSTANT R31, desc[UR8][R28.64] ;  /* 0x000000081c1f7981 */ /* 0x000168000c1e9900 */
[----:B------:R1:W5:Y:S04]  /*0e30*/  LDG.E.CONSTANT R30, desc[UR8][R26.64] ;  /* 0x000000081a1e7981 */ /* 0x000368000c1e9900 */
[----:B------:R1:W5:Y:S01]  /*0e40*/  LDG.E.CONSTANT R29, desc[UR8][R26.64+0x9000] ;  /* 0x009000081a1d7981 */ /* 0x000362000c1e9900 */
[----:B0-----:R-:W0:Y:S01]  /*0e50*/  S2R R28, SR_TID.X ;  /* 0x00000000001c7919 */ /* 0x001e220000002100 */
[----:B------:R-:W-:Y:S01]  /*0e60*/  BAR.SYNC.DEFER_BLOCKING 0x0 ;  /* 0x0000000000007b1d */ /* 0x000fe20000010000 */
[----:B------:R-:W-:Y:S01]  /*0e70*/  ISETP.NE.AND P6, PT, R11, RZ, PT ;  /* 0x000000ff0b00720c */ /* 0x000fe20003fc5270 */
[----:B------:R-:W-:Y:S01]  /*0e80*/  HFMA2 R61, -RZ, RZ, 0, 0 ;  /* 0x00000000ff3d7431 */ /* 0x000fe200000001ff */
[----:B------:R-:W-:-:S05]  /*0e90*/  MOV R25, RZ ;  /* 0x000000ff00197202 */ /* 0x000fca0000000f00 */
[----:B------:R-:W2:Y:S01]  /*0ea0*/  S2UR UR5, SR_CgaCtaId ;  /* 0x00000000000579c3 */ /* 0x000ea20000008800 */
[----:B------:R-:W-:Y:S01]  /*0eb0*/  UMOV UR4, 0x400 ;  /* 0x0000040000047882 */ /* 0x000fe20000000000 */
[----:B------:R-:W-:Y:S01]  /*0ec0*/  BSSY.RECONVERGENT B0, `(.L_x_0) ;  /* 0x0000013000007945 */ /* 0x000fe20003800200 */
[----:B------:R-:W-:-:S03]  /*0ed0*/  CS2R R102, SRZ ;  /* 0x0000000000667805 */ /* 0x000fc6000001ff00 */
[----:B-1----:R-:W-:Y:S05]  /*0ee0*/  @!P6 BRA `(.L_x_1) ;  /* 0x000000000040e947 */ /* 0x002fea0003800000 */
[----:B------:R-:W1:Y:S01]  /*0ef0*/  S2R R35, SR_TID.X ;  /* 0x0000000000237919 */ /* 0x000e620000002100 */
[----:B------:R-:W-:Y:S02]  /*0f00*/  IADD3 R26, PT, PT, R9, R22, RZ ;  /* 0x00000016091a7210 */ /* 0x000fe40007ffe0ff */
[----:B-1----:R-:W-:Y:S02]  /*0f10*/  LOP3.LUT R105, R35, 0xf, RZ, 0xc0, !PT ;  /* 0x0000000f23697812 */ /* 0x002fe400078ec0ff */
[----:B------:R-:W-:Y:S02]  /*0f20*/  LOP3.LUT P6, RZ, R26, 0xf, R35, 0xf8, !PT ;  /* 0x0000000f1aff7812 */ /* 0x000fe400078cf823 */
[----:B------:R-:W-:-:S04]  /*0f30*/  IADD3 R27, PT, PT, -R105, 0x71, RZ ;  /* 0x00000071691b7810 */ /* 0x000fc80007ffe1ff */
[----:B------:R-:W-:-:S13]  /*0f40*/  ISETP.GE.U32.OR P6, PT, R26, R27, !P6 ;  /* 0x0000001b1a00720c */ /* 0x000fda00077c6470 */
[----:B------:R-:W-:Y:S05]  /*0f50*/  @P6 BRA `(.L_x_1) ;  /* 0x0000000000246947 */ /* 0x000fea0003800000 */
[----:B------:R-:W-:Y:S01]  /*0f60*/  IADD3 R25, PT, PT, R105, R10, RZ ;  /* 0x0000000a69197210 */ /* 0x000fe20007ffe0ff */
[----:B------:R-:W1:Y:S01]  /*0f70*/  LDC.64 R26, c[0x0][0x380] ;  /* 0x0000e000ff1a7b82 */ /* 0x000e620000000a00 */
[----:B------:R-:W-:-:S05]  /*0f80*/  SHF.R.U32.HI R36, RZ, 0x4, R35 ;  /* 0x00000004ff247819 */ /* 0x000fca0000011623 */
[----:B------:R-:W-:-:S05]  /*0f90*/  IMAD R36, R36, 0x70, R25 ;  /* 0x0000007024247824 */ /* 0x000fca00078e0219 */
[----:B------:R-:W-:-:S05]  /*0fa0*/  IADD3 R25, PT, PT, R9, R36, RZ ;  /* 0x0000002409197210 */ /* 0x000fca0007ffe0ff */
[----:B------:R-:W-:-:S05]  /*0fb0*/  IMAD R25, R0, 0x18800, R25 ;  /* 0x0001880000197824 */ /* 0x000fca00078e0219 */
[----:B------:R-:W-:-:S05]  /*0fc0*/  IADD3 R25, PT, PT, R25, -0x71, R22 ;  /* 0xffffff8f19197810 */ /* 0x000fca0007ffe016 */
[----:B-1----:R-:W-:-:S05]  /*0fd0*/  IMAD.WIDE R26, R25, 0x4, R26 ;  /* 0x00000004191a7825 */ /* 0x002fca00078e021a */
[----:B------:R1:W5:Y:S02]  /*0fe0*/  LDG.E.CONSTANT R25, desc[UR8][R26.64] ;  /* 0x000000081a197981 */ /* 0x000364000c1e9900 */
.L_x_1:
[----:B--2---:R-:W-:Y:S05]  /*0ff0*/  BSYNC.RECONVERGENT B0 ;  /* 0x0000000000007941 */ /* 0x004fea0003800200 */
.L_x_0:
[----:B------:R-:W-:Y:S01]  /*1000*/  ISETP.NE.AND P6, PT, R23, RZ, PT ;  /* 0x000000ff1700720c */ /* 0x000fe20003fc5270 */
[----:B------:R-:W-:Y:S01]  /*1010*/  ULEA UR6, UR5, UR4, 0x18 ;  /* 0x0000000405067291 */ /* 0x000fe2000f8ec0ff */
[----:B------:R-:W-:Y:S01]  /*1020*/  BSSY.RECONVERGENT B0, `(.L_x_2) ;  /* 0x000001b000007945 */ /* 0x000fe20003800200 */
[----:B------:R-:W-:Y:S02]  /*1030*/  MOV R36, RZ ;  /* 0x000000ff00247202 */ /* 0x000fe40000000f00 */
[----:B------:R-:W-:Y:S02]  /*1040*/  CS2R R104, SRZ ;  /* 0x0000000000687805 */ /* 0x000fe4000001ff00 */
[----:B------:R-:W-:Y:S02]  /*1050*/  CS2R R106, SRZ ;  /* 0x00000000006a7805 */ /* 0x000fe4000001ff00 */
[----:B0-----:R-:W-:-:S04]  /*1060*/  LEA R35, R28, UR6, 0x2 ;  /* 0x000000061c237c11 */ /* 0x001fc8000f8e10ff */
[----:B------:R-:W-:Y:S05]  /*1070*/  @!P6 BRA `(.L_x_3) ;  /* 0x000000000054e947 */ /* 0x000fea0003800000 */
[----:B------:R-:W-:Y:S02]  /*1080*/  LOP3.LUT R109, R28, 0xf, RZ, 0xc0, !PT ;  /* 0x0000000f1c6d7812 */ /* 0x000fe400078ec0ff */
[----:B-1----:R-:W-:Y:S02]  /*1090*/  IADD3 R27, PT, PT, R9, R22, RZ ;  /* 0x00000016091b7210 */ /* 0x002fe40007ffe0ff */
[----:B------:R-:W-:Y:S02]  /*10a0*/  IADD3 R26, PT, PT, -R109, 0x71, RZ ;  /* 0x000000716d1a7810 */ /* 0x000fe40007ffe1ff */
[----:B------:R-:W-:-:S04]  /*10b0*/  LOP3.LUT P6, RZ, R27, 0xf, R28, 0xf8, !PT ;  /* 0x0000000f1bff7812 */ /* 0x000fc800078cf81c */
[----:B------:R-:W-:-:S13]  /*10c0*/  ISETP.GE.U32.OR P6, PT, R27, R26, !P6 ;  /* 0x0000001a1b00720c */ /* 0x000fda00077c6470 */
[----:B------:R-:W-:Y:S05]  /*10d0*/  @P6 BRA `(.L_x_3) ;  /* 0x00000000003c6947 */ /* 0x000fea0003800000 */
[C---:B------:R-:W-:Y:S02]  /*10e0*/  ISETP.GE.U32.AND P6, PT, R28.reuse, 0x20, PT ;  /* 0x000000201c00780c */ /* 0x040fe40003fc6070 */
[----:B------:R-:W-:Y:S02]  /*10f0*/  SHF.R.U32.HI R26, RZ, 0x4, R28 ;  /* 0x00000004ff1a7819 */ /* 0x000fe4000001161c */
[----:B------:R-:W-:Y:S02]  /*1100*/  LEA.HI R103, R28, 0x10, RZ, 0x1c ;  /* 0x000000101c677811 */ /* 0x000fe400078fe0ff */
[----:B------:R-:W-:-:S04]  /*1110*/  IADD3 R109, PT, PT, R109, R10, RZ ;  /* 0x0000000a6d6d7210 */ /* 0x000fc80007ffe0ff */
[----:B------:R-:W-:-:S03]  /*1120*/  IADD3 R108, PT, PT, R109, 0x3100, RZ ;  /* 0x000031006d6c7810 */ /* 0x000fc60007ffe0ff */
[----:B------:R-:W-:Y:S02]  /*1130*/  @P6 IADD3 R103, PT, PT, R26, -0x2, RZ ;  /* 0xfffffffe1a676810 */ /* 0x000fe40007ffe0ff */
[----:B------:R-:W-:Y:S01]  /*1140*/  ISETP.GT.U32.AND P6, PT, R28, 0x1f, PT ;  /* 0x0000001f1c00780c */ /* 0x000fe20003fc4070 */
[----:B------:R-:W0:-:S12]  /*1150*/  LDC.64 R26, c[0x0][0x380] ;  /* 0x0000e000ff1a7b82 */ /* 0x000e180000000a00 */
[----:B------:R-:W-:-:S04]  /*1160*/  @!P6 IADD3 R108, PT, PT, R109, RZ, RZ ;  /* 0x000000ff6d6ce210 */ /* 0x000fc80007ffe0ff */
[----:B------:R-:W-:-:S05]  /*1170*/  IADD3 R108, PT, PT, R9, R108, RZ ;  /* 0x0000006c096c7210 */ /* 0x000fca0007ffe0ff */
[----:B------:R-:W-:-:S04]  /*1180*/  IMAD R103, R103, 0x70, R108 ;  /* 0x0000007067677824 */ /* 0x000fc800078e026c */
[----:B------:R-:W-:-:S05]  /*1190*/  IMAD R103, R0, 0x18800, R103 ;  /* 0x0001880000677824 */ /* 0x000fca00078e0267 */
[----:B------:R-:W-:-:S05]  /*11a0*/  IADD3 R103, PT, PT, R103, -0x71, R22 ;  /* 0xffffff8f67677810 */ /* 0x000fca0007ffe016 */
[----:B0-----:R-:W-:-:S05]  /*11b0*/  IMAD.WIDE R26, R103, 0x4, R26 ;  /* 0x00000004671a7825 */ /* 0x001fca00078e021a */
[----:B------:R0:W5:Y:S02]  /*11c0*/  LDG.E.CONSTANT R103, desc[UR8][R26.64] ;  /* 0x000000081a677981 */ /* 0x000164000c1e9900 */
.L_x_3:
[----:B------:R-:W-:Y:S05]  /*11d0*/  BSYNC.RECONVERGENT B0 ;  /* 0x0000000000007941 */ /* 0x000fea0003800200 */
.L_x_2:
[----:B------:R-:W-:Y:S04]  /*11e0*/  BSSY.RECONVERGENT B0, `(.L_x_4) ;  /* 0x000000c000007945 */ /* 0x000fe80003800200 */
[----:B------:R-:W-:Y:S05]  /*11f0*/  @!P0 BRA `(.L_x_5) ;  /* 0x0000000000288947 */ /* 0x000fea0003800000 */
[----:B01----:R-:W-:Y:S02]  /*1200*/  LOP3.LUT R26, R28, 0xf, RZ, 0xc0, !PT ;  /* 0x0000000f1c1a7812 */ /* 0x003fe400078ec0ff */
[----:B------:R-:W-:Y:S02]  /*1210*/  IADD3 R27, PT, PT, R9, R22, RZ ;  /* 0x00000016091b7210 */ /* 0x000fe40007ffe0ff */
[----:B------:R-:W-:Y:S02]  /*1220*/  IADD3 R26, PT, PT, -R26, 0x71, RZ ;  /* 0x000000711a1a7810 */ /* 0x000fe40007ffe1ff */
[----:B------:R-:W-:-:S04]  /*1230*/  LOP3.LUT P6, RZ, R27, 0xf, R28, 0xf8, !PT ;  /* 0x0000000f1bff7812 */ /* 0x000fc800078cf81c */
[----:B------:R-:W-:-:S13]  /*1240*/  ISETP.GE.U32.OR P6, PT, R27, R26, !P6 ;  /* 0x0000001a1b00720c */ /* 0x000fda00077c6470 */
[----:B------:R-:W-:Y:S05]  /*1250*/  @P6 BRA `(.L_x_5) ;  /* 0x0000000000106947 */ /* 0x000fea0003800000 */
[----:B------:R-:W0:Y:S01]  /*1260*/  LDC.64 R26, c[0x0][0x380] ;  /* 0x0000e000ff1a7b82 */ /* 0x000e220000000a00 */
[----:B------:R-:W-:-:S05]  /*1270*/  IADD3 R109, PT, PT, R16, R22, RZ ;  /* 0x00000016106d7210 */ /* 0x000fca0007ffe0ff */
[----:B0-----:R-:W-:-:S05]  /*1280*/  IMAD.WIDE.U32 R26, R109, 0x4, R26 ;  /* 0x000000046d1a7825 */ /* 0x001fca00078e001a */
[----:B------:R2:W5:Y:S02]  /*1290*/  LDG.E.CONSTANT R102, desc[UR8][R26.64] ;  /* 0x000000081a667981 */ /* 0x000564000c1e9900 */
.L_x_5:
[----:B------:R-:W-:Y:S05]  /*12a0*/  BSYNC.RECONVERGENT B0 ;  /* 0x0000000000007941 */ /* 0x000fea0003800200 */
.L_x_4:
[----:B------:R-:W-:Y:S04]  /*12b0*/  BSSY.RECONVERGENT B0, `(.L_x_6) ;  /* 0x000000c000007945 */ /* 0x000fe80003800200 */
[----:B------:R-:W-:Y:S05]  /*12c0*/  @!P1 BRA `(.L_x_7) ;  /* 0x0000000000289947 */ /* 0x000fea0003800000 */
[----:B012---:R-:W-:Y:S02]  /*12d0*/  LOP3.LUT R26, R28, 0xf, RZ, 0xc0, !PT ;  /* 0x0000000f1c1a7812 */ /* 0x007fe400078ec0ff */
        /* <DEDUP_REMOVED lines=9> */
.L_x_7:
[----:B------:R-:W-:Y:S05]  /*1370*/  BSYNC.RECONVERGENT B0 ;  /* 0x0000000000007941 */ /* 0x000fea0003800200 */
.L_x_6:
[----:B------:R-:W-:Y:S04]  /*1380*/  BSSY.RECONVERGENT B0, `(.L_x_8) ;  /* 0x000000c000007945 */ /* 0x000fe80003800200 */
[----:B------:R-:W-:Y:S05]  /*1390*/  @!P2 BRA `(.L_x_9) ;  /* 0x000000000028a947 */ /* 0x000fea0003800000 */
[----:B0123--:R-:W-:Y:S02]  /*13a0*/  LOP3.LUT R26, R28, 0xf, RZ, 0xc0, !PT ;  /* 0x0000000f1c1a7812 */ /* 0x00ffe400078ec0ff */
        /* <DEDUP_REMOVED lines=9> */
.L_x_9:
[----:B------:R-:W-:Y:S05]  /*1440*/  BSYNC.RECONVERGENT B0 ;  /* 0x0000000000007941 */ /* 0x000fea0003800200 */
.L_x_8:
[----:B------:R-:W-:Y:S04]  /*1450*/  BSSY.RECONVERGENT B0, `(.L_x_10) ;  /* 0x000000c000007945 */ /* 0x000fe80003800200 */
[----:B------:R-:W-:Y:S05]  /*1460*/  @!P3 BRA `(.L_x_11) ;  /* 0x000000000028b947 */ /* 0x000fea0003800000 */
[----:B01234-:R-:W-:Y:S02]  /*1470*/  LOP3.LUT R26, R28, 0xf, RZ, 0xc0, !PT ;  /* 0x0000000f1c1a7812 */ /* 0x01ffe400078ec0ff */
        /* <DEDUP_REMOVED lines=9> */
.L_x_11:
[----:B------:R-:W-:Y:S05]  /*1510*/  BSYNC.RECONVERGENT B0 ;  /* 0x0000000000007941 */ /* 0x000fea0003800200 */
.L_x_10:
        /* <DEDUP_REMOVED lines=12> */
.L_x_13:
[----:B------:R-:W-:Y:S05]  /*15e0*/  BSYNC.RECONVERGENT B0 ;  /* 0x0000000000007941 */ /* 0x000fea0003800200 */
.L_x_12:
        /* <DEDUP_REMOVED lines=12> */
.L_x_15:
[----:B------:R-:W-:Y:S05]  /*16b0*/  BSYNC.RECONVERGENT B0 ;  /* 0x0000000000007941 */ /* 0x000fea0003800200 */
.L_x_14:
[----:B------:R-:W-:Y:S01]  /*16c0*/  ISETP.GT.U32.AND P6, PT, R24, 0x70, PT ;  /* 0x000000701800780c */ /* 0x000fe20003fc4070 */
[----:B------:R-:W-:-:S12]  /*16d0*/  BSSY.RECONVERGENT B0, `(.L_x_16) ;  /* 0x0000011000007945 */ /* 0x000fd80003800200 */
[----:B------:R-:W-:Y:S05]  /*16e0*/  @P6 BRA `(.L_x_17) ;  /* 0x00000000003c6947 */ /* 0x000fea0003800000 */
[----:B------:R-:W-:Y:S02]  /*16f0*/  LOP3.LUT R109, R28, 0xf, RZ, 0xc0, !PT ;  /* 0x0000000f1c6d7812 */ /* 0x000fe400078ec0ff */
[----:B01234-:R-:W-:Y:S02]  /*1700*/  IADD3 R27, PT, PT, R9, R22, RZ ;  /* 0x00000016091b7210 */ /* 0x01ffe40007ffe0ff */
[----:B------:R-:W-:Y:S02]  /*1710*/  IADD3 R26, PT, PT, -R109, 0x71, RZ ;  /* 0x000000716d1a7810 */ /* 0x000fe40007ffe1ff */
[----:B------:R-:W-:-:S04]  /*1720*/  LOP3.LUT P6, RZ, R27, 0xf, R28, 0xf8, !PT ;  /* 0x0000000f1bff7812 */ /* 0x000fc800078cf81c */
[----:B------:R-:W-:-:S13]  /*1730*/  ISETP.GE.U32.OR P6, PT, R27, R26, !P6 ;  /* 0x0000001a1b00720c */ /* 0x000fda00077c6470 */
[----:B------:R-:W-:Y:S05]  /*1740*/  @P6 BRA `(.L_x_17) ;  /* 0x0000000000246947 */ /* 0x000fea0003800000 */
[----:B------:R-:W-:Y:S01]  /*1750*/  IADD3 R109, PT, PT, R109, R10, RZ ;  /* 0x0000000a6d6d7210 */ /* 0x000fe20007ffe0ff */
[----:B------:R-:W0:Y:S01]  /*1760*/  LDC.64 R26, c[0x0][0x380] ;  /* 0x0000e000ff1a7b82 */ /* 0x000e220000000a00 */
[----:B------:R-:W-:-:S05]  /*1770*/  SHF.R.U32.HI R108, RZ, 0x4, R28 ;  /* 0x00000004ff6c7819 */ /* 0x000fca000001161c */
[----:B------:R-:W-:-:S05]  /*1780*/  IMAD R108, R108, 0x70, R109 ;  /* 0x000000706c6c7824 */ /* 0x000fca00078e026d */
[----:B------:R-:W-:-:S05]  /*1790*/  IADD3 R107, PT, PT, R9, R108, RZ ;  /* 0x0000006c096b7210 */ /* 0x000fca0007ffe0ff */
[----:B------:R-:W-:-:S05]  /*17a0*/  IMAD R107, R0, 0x18800, R107 ;  /* 0x00018800006b7824 */ /* 0x000fca00078e026b */
[----:B------:R-:W-:-:S05]  /*17b0*/  IADD3 R107, PT, PT, R107, 0x1576f, R22 ;  /* 0x0001576f6b6b7810 */ /* 0x000fca0007ffe016 */
[----:B0-----:R-:W-:-:S05]  /*17c0*/  IMAD.WIDE.U32 R26, R107, 0x4, R26 ;  /* 0x000000046b1a7825 */ /* 0x001fca00078e001a */
[----:B------:R0:W5:Y:S02]  /*17d0*/  LDG.E.CONSTANT R107, desc[UR8][R26.64] ;  /* 0x000000081a6b7981 */ /* 0x000164000c1e9900 */
.L_x_17:
[----:B------:R-:W-:Y:S05]  /*17e0*/  BSYNC.RECONVERGENT B0 ;  /* 0x0000000000007941 */ /* 0x000fea0003800200 */
.L_x_16:
[----:B------:R-:W-:Y:S01]  /*17f0*/  UIADD3 UR4, UPT, UPT, UR4, 0x2400, URZ ;  /* 0x0000240004047890 */ /* 0x000fe2000fffe0ff */
[----:B-----5:R-:W-:Y:S01]  /*1800*/  STS [R35], R25 ;  /* 0x0000001923007388 */ /* 0x020fe20000000800 */
[----:B------:R-:W-:Y:S02]  /*1810*/  UPLOP3.LUT UP0, UPT, UPT, UPT, UPT, 0x80, 0x8 ;  /* 0x000000000008789c */ /* 0x000fe40003f0f070 */
[----:B------:R-:W-:Y:S01]  /*1820*/  ULEA UR4, UR5, UR4, 0x18 ;  /* 0x0000000405047291 */ /* 0x000fe2000f8ec0ff */
[----:B------:R-:W-:Y:S04]  /*1830*/  STS [R35+0x400], R103 ;  /* 0x0004006723007388 */ /* 0x000fe80000000800 */
[----:B------:R-:W-:Y:S01]  /*1840*/  STS [R35+0x800], R102 ;  /* 0x0008006623007388 */ /* 0x000fe20000000800 */
[----:B------:R-:W-:-:S03]  /*1850*/  LEA R28, R28, UR4, 0x2 ;  /* 0x000000041c1c7c11 */ /* 0x000fc6000f8e10ff */
[----:B------:R-:W-:Y:S04]  /*1860*/  STS [R35+0xc00], R61 ;  /* 0x000c003d23007388 */ /* 0x000fe80000000800 */
[----:B------:R1:W-:Y:S04]  /*1870*/  STS [R35+0x1000], R36 ;  /* 0x0010002423007388 */ /* 0x0003e80000000800 */
[----:B------:R0:W-:Y:S04]  /*1880*/  STS [R35+0x1400], R104 ;  /* 0x0014006823007388 */ /* 0x0001e80000000800 */
[----:B------:R0:W-:Y:S01]  /*1890*/  STS [R35+0x1800], R105 ;  /* 0x0018006923007388 */ /* 0x0001e20000000800 */
[----:B-1----:R-:W-:-:S03]  /*18a0*/  HFMA2 R36, -RZ, RZ, 0, 0 ;  /* 0x00000000ff247431 */ /* 0x002fc600000001ff */
[----:B------:R0:W-:Y:S04]  /*18b0*/  STS [R35+0x1c00], R106 ;  /* 0x001c006a23007388 */ /* 0x0001e80000000800 */
[----:B------:R0:W-:Y:S04]  /*18c0*/  STS [R35+0x2000], R107 ;  /* 0x0020006b23007388 */ /* 0x0001e80000000800 */
[----:B------:R0:W-:Y:S04]  /*18d0*/  STS [R28+0x400], R34 ;  /* 0x000400221c007388 */ /* 0x0001e80000000800 */
[----:B------:R0:W-:Y:S04]  /*18e0*/  STS [R28+0x800], R33 ;  /* 0x000800211c007388 */ /* 0x0001e80000000800 */
[----:B------:R0:W-:Y:S04]  /*18f0*/  STS [R28+0x1000], R32 ;  /* 0x001000201c007388 */ /* 0x0001e80000000800 */
[----:B------:R0:W-:Y:S04]  /*1900*/  STS [R28+0x1400], R31 ;  /* 0x0014001f1c007388 */ /* 0x0001e80000000800 */
[----:B------:R0:W-:Y:S04]  /*1910*/  STS [R28], R30 ;  /* 0x0000001e1c007388 */ /* 0x0001e80000000800 */
[----:B------:R0:W-:Y:S01]  /*1920*/  STS [R28+0xc00], R29 ;  /* 0x000c001d1c007388 */ /* 0x0001e20000000800 */
[----:B------:R-:W-:Y:S06]  /*1930*/  BAR.SYNC.DEFER_BLOCKING 0x0 ;  /* 0x0000000000007b1d */ /* 0x000fec0000010000 */
.L_x_19:
[----:B------:R-:W2:Y:S01]  /*1940*/  S2R R25, SR_TID.X ;  /* 0x0000000000197919 */ /* 0x000ea20000002100 */
[----:B0-----:R-:W-:Y:S01]  /*1950*/  MOV R30, 0x400 ;  /* 0x00000400001e7802 */ /* 0x001fe20000000f00 */
[----:B------:R-:W-:Y:S01]  /*1960*/  UPLOP3.LUT UP1, UPT, UPT, UPT, UP0, 0x80, 0x8 ;  /* 0x000000000008789c */ /* 0x000fe20003f2f000 */
[----:B------:R-:W0:Y:S02]  /*1970*/  S2R R32, SR_CgaCtaId ;  /* 0x0000000000207919 */ /* 0x000e240000008800 */
[----:B------:R-:W-:Y:S02]  /*1980*/  IADD3 R29, PT, PT, R30, 0x2400, RZ ;  /* 0x000024001e1d7810 */ /* 0x000fe40007ffe0ff */
[----:B--234-:R-:W-:Y:S02]  /*1990*/  SHF.L.U32 R27, R25, 0x2, RZ ;  /* 0x00000002191b7819 */ /* 0x01cfe400000006ff */
[----:B------:R-:W-:Y:S02]  /*19a0*/  SHF.R.U32.HI R26, RZ, 0x6, R25 ;  /* 0x00000006ff1a7819 */ /* 0x000fe40000011619 */
[----:B------:R-:W-:-:S02]  /*19b0*/  LOP3.LUT R28, R27, 0xc0, RZ, 0xc0, !PT ;  /* 0x000000c01b1c7812 */ /* 0x000fc400078ec0ff */
[----:B0-----:R-:W-:Y:S02]  /*19c0*/  LEA R31, R32, R29, 0x18 ;  /* 0x0000001d201f7211 */ /* 0x001fe400078ec0ff */
[----:B------:R-:W-:Y:S02]  /*19d0*/  LOP3.LUT R29, R28, 0xf, R25, 0xf8, !PT ;  /* 0x0000000f1c1d7812 */ /* 0x000fe400078ef819 */
[----:B------:R-:W-:Y:S01]  /*19e0*/  LEA R27, R32, R30, 0x18 ;  /* 0x0000001e201b7211 */ /* 0x000fe200078ec0ff */
[----:B------:R-:W-:Y:S01]  /*19f0*/  IMAD R31, R26, 0x600, R31 ;  /* 0x000006001a1f7824 */ /* 0x000fe200078e021f */
[----:B------:R-:W-:Y:S01]  /*1a00*/  MOV R30, RZ ;  /* 0x000000ff001e7202 */ /* 0x000fe20000000f00 */
[C---:B------:R-:W-:Y:S02]  /*1a10*/  IMAD R28, R36.reuse, 0x480, R29 ;  /* 0x00000480241c7824 */ /* 0x040fe400078e021d */
[----:B------:R-:W-:Y:S01]  /*1a20*/  IMAD R29, R36, 0x30, R31 ;  /* 0x00000030241d7824 */ /* 0x000fe200078e021f */
[----:B------:R-:W-:-:S07]  /*1a30*/  LOP3.LUT R31, R25, 0xf, RZ, 0xc0, !PT ;  /* 0x0000000f191f7812 */ /* 0x000fce00078ec0ff */
.L_x_18:
[C---:B------:R-:W-:Y:S02]  /*1a40*/  IMAD R34, R30.reuse, 0x120, R28 ;  /* 0x000001201e227824 */ /* 0x040fe400078e021c */
[C---:B------:R-:W-:Y:S01]  /*1a50*/  IMAD R32, R30.reuse, 0xc, R29 ;  /* 0x0000000c1e207824 */ /* 0x040fe200078e021d */
[----:B------:R-:W-:Y:S02]  /*1a60*/  IADD3 R30, PT, PT, R30, 0x1, RZ ;  /* 0x000000011e1e7810 */ /* 0x000fe40007ffe0ff */
[----:B------:R-:W-:Y:S02]  /*1a70*/  LEA R33, R34, R27, 0x2 ;  /* 0x0000001b22217211 */ /* 0x000fe400078e10ff */
[----:B------:R-:W-:Y:S01]  /*1a80*/  LDS R107, [R32] ;  /* 0x00000000206b7984 */ /* 0x000fe20000000800 */
[----:B------:R-:W-:-:S03]  /*1a90*/  ISETP.NE.AND P6, PT, R30, 0x4, PT ;  /* 0x000000041e00780c */ /* 0x000fc60003fc5270 */
[----:B------:R-:W0:Y:S04]  /*1aa0*/  LDS R102, [R33] ;  /* 0x0000000021667984 */ /* 0x000e280000000800 */
[----:B------:R-:W1:Y:S04]  /*1ab0*/  LDS R34, [R33+0x40] ;  /* 0x0000400021227984 */ /* 0x000e680000000800 */
[----:B------:R-:W2:Y:S04]  /*1ac0*/  LDS R35, [R33+0x80] ;  /* 0x0000800021237984 */ /* 0x000ea80000000800 */
[----:B------:R-:W3:Y:S04]  /*1ad0*/  LDS R36, [R33+0xc0] ;  /* 0x0000c00021247984 */ /* 0x000ee80000000800 */
[----:B------:R-:W4:Y:S04]  /*1ae0*/  LDS R106, [R32+0x60] ;  /* 0x00006000206a7984 */ /* 0x000f280000000800 */
[----:B------:R-:W5:Y:S04]  /*1af0*/  LDS R111, [R32+0xc0] ;  /* 0x0000c000206f7984 */ /* 0x000f680000000800 */
[----:B------:R-:W5:Y:S04]  /*1b00*/  LDS R105, [R32+0x120] ;  /* 0x0001200020697984 */ /* 0x000f680000000800 */
[----:B------:R-:W5:Y:S04]  /*1b10*/  LDS R104, [R32+0x180] ;  /* 0x0001800020687984 */ /* 0x000f680000000800 */
[----:B------:R-:W5:Y:S04]  /*1b20*/  LDS R103, [R32+0x240] ;  /* 0x0002400020677984 */ /* 0x000f680000000800 */
[----:B------:R-:W5:Y:S01]  /*1b30*/  LDS R110, [R32+0x1e0] ;  /* 0x0001e000206e7984 */ /* 0x000f620000000800 */
[----:B0-----:R-:W-:-:S03]  /*1b40*/  FFMA R94, R102, R107, R94 ;  /* 0x0000006b665e7223 */ /* 0x001fc6000000005e */
[----:B------:R-:W0:Y:S01]  /*1b50*/  LDS R109, [R32+0x2a0] ;  /* 0x0002a000206d7984 */ /* 0x000e220000000800 */
[----:B-1----:R-:W-:-:S03]  /*1b60*/  FFMA R96, R34, R107, R96 ;  /* 0x0000006b22607223 */ /* 0x002fc60000000060 */
[----:B------:R-:W1:Y:S01]  /*1b70*/  LDS R61, [R32+0x300] ;  /* 0x00030000203d7984 */ /* 0x000e620000000800 */
[----:B--2---:R-:W-:-:S03]  /*1b80*/  FFMA R98, R35, R107, R98 ;  /* 0x0000006b23627223 */ /* 0x004fc60000000062 */
[----:B------:R-:W2:Y:S01]  /*1b90*/  LDS R108, [R32+0x360] ;  /* 0x00036000206c7984 */ /* 0x000ea20000000800 */
[----:B---3--:R-:W-:-:S03]  /*1ba0*/  FFMA R100, R36, R107, R100 ;  /* 0x0000006b24647223 */ /* 0x008fc60000000064 */
[----:B------:R-:W-:Y:S01]  /*1bb0*/  LDS R112, [R32+0x128] ;  /* 0x0001280020707984 */ /* 0x000fe20000000800 */
[-C--:B----4-:R-:W-:Y:S01]  /*1bc0*/  FFMA R101, R102, R106.reuse, R101 ;  /* 0x0000006a66657223 */ /* 0x090fe20000000065 */
[-C--:B------:R-:W-:Y:S01]  /*1bd0*/  FFMA R99, R34, R106.reuse, R99 ;  /* 0x0000006a22637223 */ /* 0x080fe20000000063 */
[CC--:B------:R-:W-:Y:S01]  /*1be0*/  FFMA R97, R35.reuse, R106.reuse, R97 ;  /* 0x0000006a23617223 */ /* 0x0c0fe20000000061 */
[----:B------:R-:W-:Y:S01]  /*1bf0*/  FFMA R95, R36, R106, R95 ;  /* 0x0000006a245f7223 */ /* 0x000fe2000000005f */
[-C--:B-----5:R-:W-:Y:S01]  /*1c00*/  FFMA R80, R102, R111.reuse, R80 ;  /* 0x0000006f66507223 */ /* 0x0a0fe20000000050 */
[-C--:B------:R-:W-:Y:S01]  /*1c10*/  FFMA R79, R34, R111.reuse, R79 ;  /* 0x0000006f224f7223 */ /* 0x080fe2000000004f */
[CC--:B------:R-:W-:Y:S01]  /*1c20*/  FFMA R78, R35.reuse, R111.reuse, R78 ;  /* 0x0000006f234e7223 */ /* 0x0c0fe2000000004e */
[----:B------:R-:W-:Y:S01]  /*1c30*/  FFMA R77, R36, R111, R77 ;  /* 0x0000006f244d7223 */ /* 0x000fe2000000004d */
[-C--:B------:R-:W-:Y:S01]  /*1c40*/  FFMA R37, R102, R105.reuse, R37 ;  /* 0x0000006966257223 */ /* 0x080fe20000000025 */
        /* <DEDUP_REMOVED lines=11> */
[----:B------:R-:W3:Y:S01]  /*1d00*/  LDS R107, [R32+0x3c0] ;  /* 0x0003c000206b7984 */ /* 0x000ee20000000800 */
[-C--:B------:R-:W-:Y:S01]  /*1d10*/  FFMA R45, R102, R110.reuse, R45 ;  /* 0x0000006e662d7223 */ /* 0x080fe2000000002d */
[-C--:B------:R-:W-:Y:S01]  /*1d20*/  FFMA R46, R34, R110.reuse, R46 ;  /* 0x0000006e222e7223 */ /* 0x080fe2000000002e */
[CC--:B------:R-:W-:Y:S01]  /*1d30*/  FFMA R47, R35.reuse, R110.reuse, R47 ;  /* 0x0000006e232f7223 */ /* 0x0c0fe2000000002f */
[----:B------:R-:W4:Y:S01]  /*1d40*/  LDS R106, [R32+0x420] ;  /* 0x00042000206a7984 */ /* 0x000f220000000800 */
[----:B------:R-:W-:Y:S01]  /*1d50*/  FFMA R48, R36, R110, R48 ;  /* 0x0000006e24307223 */ /* 0x000fe20000000030 */
[-C--:B0-----:R-:W-:Y:S01]  /*1d60*/  FFMA R53, R102, R109.reuse, R53 ;  /* 0x0000006d66357223 */ /* 0x081fe20000000035 */
[-C--:B------:R-:W-:Y:S01]  /*1d70*/  FFMA R54, R34, R109.reuse, R54 ;  /* 0x0000006d22367223 */ /* 0x080fe20000000036 */
[----:B------:R-:W0:Y:S01]  /*1d80*/  LDS R105, [R32+0x480] ;  /* 0x0004800020697984 */ /* 0x000e220000000800 */
[CC--:B------:R-:W-:Y:S01]  /*1d90*/  FFMA R55, R35.reuse, R109.reuse, R55 ;  /* 0x0000006d23377223 */ /* 0x0c0fe20000000037 */
[----:B------:R-:W-:Y:S01]  /*1da0*/  FFMA R56, R36, R109, R56 ;  /* 0x0000006d24387223 */ /* 0x000fe20000000038 */
[-C--:B-1----:R-:W-:Y:S01]  /*1db0*/  FFMA R57, R102, R61.reuse, R57 ;  /* 0x0000003d66397223 */ /* 0x082fe20000000039 */
[----:B------:R-:W1:Y:S01]  /*1dc0*/  LDS R104, [R32+0x4e0] ;  /* 0x0004e00020687984 */ /* 0x000e620000000800 */
[-C--:B------:R-:W-:Y:S01]  /*1dd0*/  FFMA R58, R34, R61.reuse, R58 ;  /* 0x0000003d223a7223 */ /* 0x080fe2000000003a */
[CC--:B------:R-:W-:Y:S01]  /*1de0*/  FFMA R59, R35.reuse, R61.reuse, R59 ;  /* 0x0000003d233b7223 */ /* 0x0c0fe2000000003b */
[----:B------:R-:W-:Y:S01]  /*1df0*/  FFMA R60, R36, R61, R60 ;  /* 0x0000003d243c7223 */ /* 0x000fe2000000003c */
[----:B------:R-:W5:Y:S01]  /*1e00*/  LDS R111, [R32+0x540] ;  /* 0x00054000206f7984 */ /* 0x000f620000000800 */
[-C--:B--2---:R-:W-:Y:S01]  /*1e10*/  FFMA R62, R102, R108.reuse, R62 ;  /* 0x0000006c663e7223 */ /* 0x084fe2000000003e */
[-C--:B------:R-:W-:Y:S01]  /*1e20*/  FFMA R63, R34, R108.reuse, R63 ;  /* 0x0000006c223f7223 */ /* 0x080fe2000000003f */
[-C--:B------:R-:W-:Y:S01]  /*1e30*/  FFMA R64, R35, R108.reuse, R64 ;  /* 0x0000006c23407223 */ /* 0x080fe20000000040 */
[----:B------:R-:W2:Y:S01]  /*1e40*/  LDS R103, [R32+0x5a0] ;  /* 0x0005a00020677984 */ /* 0x000ea20000000800 */
[----:B------:R-:W-:-:S03]  /*1e50*/  FFMA R65, R36, R108, R65 ;  /* 0x0000006c24417223 */ /* 0x000fc60000000041 */
[----:B------:R-:W2:Y:S04]  /*1e60*/  LDS R110, [R32+0x4] ;  /* 0x00000400206e7984 */ /* 0x000ea80000000800 */
[----:B------:R-:W2:Y:S04]  /*1e70*/  LDS R61, [R33+0x100] ;  /* 0x00010000213d7984 */ /* 0x000ea80000000800 */
[----:B------:R-:W2:Y:S04]  /*1e80*/  LDS R109, [R32+0x64] ;  /* 0x00006400206d7984 */ /* 0x000ea80000000800 */
[----:B------:R-:W2:Y:S01]  /*1e90*/  LDS R108, [R32+0xc4] ;  /* 0x0000c400206c7984 */ /* 0x000ea20000000800 */
[-C--:B---3--:R-:W-:Y:S01]  /*1ea0*/  FFMA R66, R102, R107.reuse, R66 ;  /* 0x0000006b66427223 */ /* 0x088fe20000000042 */
[-C--:B------:R-:W-:Y:S01]  /*1eb0*/  FFMA R67, R34, R107.reuse, R67 ;  /* 0x0000006b22437223 */ /* 0x080fe20000000043 */
[CC--:B------:R-:W-:Y:S01]  /*1ec0*/  FFMA R68, R35.reuse, R107.reuse, R68 ;  /* 0x0000006b23447223 */ /* 0x0c0fe20000000044 */
[----:B------:R-:W-:Y:S01]  /*1ed0*/  FFMA R69, R36, R107, R69 ;  /* 0x0000006b24457223 */ /* 0x000fe20000000045 */
[-C--:B----4-:R-:W-:Y:S01]  /*1ee0*/  FFMA R70, R102, R106.reuse, R70 ;  /* 0x0000006a66467223 */ /* 0x090fe20000000046 */
[-C--:B------:R-:W-:Y:S01]  /*1ef0*/  FFMA R71, R34, R106.reuse, R71 ;  /* 0x0000006a22477223 */ /* 0x080fe20000000047 */
[CC--:B------:R-:W-:Y:S01]  /*1f00*/  FFMA R72, R35.reuse, R106.reuse, R72 ;  /* 0x0000006a23487223 */ /* 0x0c0fe20000000048 */
[----:B------:R-:W-:Y:S01]  /*1f10*/  FFMA R73, R36, R106, R73 ;  /* 0x0000006a24497223 */ /* 0x000fe20000000049 */
[-C--:B0-----:R-:W-:Y:S01]  /*1f20*/  FFMA R74, R102, R105.reuse, R74 ;  /* 0x00000069664a7223 */ /* 0x081fe2000000004a */
[-C--:B------:R-:W-:Y:S01]  /*1f30*/  FFMA R75, R34, R105.reuse, R75 ;  /* 0x00000069224b7223 */ /* 0x080fe2000000004b */
[CC--:B------:R-:W-:Y:S01]  /*1f40*/  FFMA R76, R35.reuse, R105.reuse, R76 ;  /* 0x00000069234c7223 */ /* 0x0c0fe2000000004c */
[----:B------:R-:W-:Y:S01]  /*1f50*/  FFMA R81, R36, R105, R81 ;  /* 0x0000006924517223 */ /* 0x000fe20000000051 */
[-C--:B-1----:R-:W-:Y:S01]  /*1f60*/  FFMA R82, R102, R104.reuse, R82 ;  /* 0x0000006866527223 */ /* 0x082fe20000000052 */
[-C--:B------:R-:W-:Y:S01]  /*1f70*/  FFMA R83, R34, R104.reuse, R83 ;  /* 0x0000006822537223 */ /* 0x080fe20000000053 */
[CC--:B------:R-:W-:Y:S01]  /*1f80*/  FFMA R84, R35.reuse, R104.reuse, R84 ;  /* 0x0000006823547223 */ /* 0x0c0fe20000000054 */
[----:B------:R-:W-:Y:S01]  /*1f90*/  FFMA R85, R36, R104, R85 ;  /* 0x0000006824557223 */ /* 0x000fe20000000055 */
[-C--:B-----5:R-:W-:Y:S01]  /*1fa0*/  FFMA R86, R102, R111.reuse, R86 ;  /* 0x0000006f66567223 */ /* 0x0a0fe20000000056 */
[----:B------:R-:W0:Y:S01]  /*1fb0*/  LDS R107, [R32+0x124] ;  /* 0x00012400206b7984 */ /* 0x000e220000000800 */
[-C--:B------:R-:W-:Y:S01]  /*1fc0*/  FFMA R87, R34, R111.reuse, R87 ;  /* 0x0000006f22577223 */ /* 0x080fe20000000057 */
[C---:B------:R-:W-:Y:S01]  /*1fd0*/  FFMA R88, R35.reuse, R111, R88 ;  /* 0x0000006f23587223 */ /* 0x040fe20000000058 */
[-C--:B--2---:R-:W-:Y:S01]  /*1fe0*/  FFMA R90, R102, R103.reuse, R90 ;  /* 0x00000067665a7223 */ /* 0x084fe2000000005a */
[-C--:B------:R-:W-:Y:S01]  /*1ff0*/  FFMA R91, R34, R103.reuse, R91 ;  /* 0x00000067225b7223 */ /* 0x080fe2000000005b */
[CC--:B------:R-:W-:Y:S01]  /*2000*/  FFMA R92, R35.reuse, R103.reuse, R92 ;  /* 0x00000067235c7223 */ /* 0x0c0fe2000000005c */
[C---:B------:R-:W-:Y:S01]  /*2010*/  FFMA R93, R36.reuse, R103, R93 ;  /* 0x00000067245d7223 */ /* 0x040fe2000000005d */
[----:B------:R-:W1:Y:S01]  /*2020*/  LDS R106, [R32+0x184] ;  /* 0x00018400206a7984 */ /* 0x000e620000000800 */
[----:B------:R-:W-:Y:S01]  /*2030*/  FFMA R89, R36, R111, R89 ;  /* 0x0000006f24597223 */ /* 0x000fe20000000059 */
[-C--:B------:R-:W-:Y:S01]  /*2040*/  FFMA R94, R34, R110.reuse, R94 ;  /* 0x0000006e225e7223 */ /* 0x080fe2000000005e */
[-C--:B------:R-:W-:Y:S01]  /*2050*/  FFMA R96, R35, R110.reuse, R96 ;  /* 0x0000006e23607223 */ /* 0x080fe20000000060 */
[----:B------:R-:W2:Y:S01]  /*2060*/  LDS R105, [R32+0x1e4] ;  /* 0x0001e40020697984 */ /* 0x000ea20000000800 */
[-C--:B------:R-:W-:Y:S01]  /*2070*/  FFMA R98, R36, R110.reuse, R98 ;  /* 0x0000006e24627223 */ /* 0x080fe20000000062 */
[----:B------:R-:W-:-:S02]  /*2080*/  FFMA R100, R61, R110, R100 ;  /* 0x0000006e3d647223 */ /* 0x000fc40000000064 */
[----:B------:R-:W3:Y:S01]  /*2090*/  LDS R104, [R32+0x244] ;  /* 0x0002440020687984 */ /* 0x000ee20000000800 */
[-C--:B------:R-:W-:Y:S01]  /*20a0*/  FFMA R101, R34, R109.reuse, R101 ;  /* 0x0000006d22657223 */ /* 0x080fe20000000065 */
[-C--:B------:R-:W-:Y:S01]  /*20b0*/  FFMA R99, R35, R109.reuse, R99 ;  /* 0x0000006d23637223 */ /* 0x080fe20000000063 */
[-C--:B------:R-:W-:Y:S01]  /*20c0*/  FFMA R97, R36, R109.reuse, R97 ;  /* 0x0000006d24617223 */ /* 0x080fe20000000061 */
[----:B------:R-:W4:Y:S01]  /*20d0*/  LDS R103, [R32+0x304] ;  /* 0x0003040020677984 */ /* 0x000f220000000800 */
[----:B------:R-:W-:Y:S01]  /*20e0*/  FFMA R95, R61, R109, R95 ;  /* 0x0000006d3d5f7223 */ /* 0x000fe2000000005f */
[-C--:B------:R-:W-:Y:S01]  /*20f0*/  FFMA R80, R34, R108.reuse, R80 ;  /* 0x0000006c22507223 */ /* 0x080fe20000000050 */
[-C--:B------:R-:W-:Y:S01]  /*2100*/  FFMA R79, R35, R108.reuse, R79 ;  /* 0x0000006c234f7223 */ /* 0x080fe2000000004f */
[----:B------:R-:W5:Y:S01]  /*2110*/  LDS R102, [R32+0x364] ;  /* 0x0003640020667984 */ /* 0x000f620000000800 */
[-C--:B------:R-:W-:Y:S01]  /*2120*/  FFMA R78, R36, R108.reuse, R78 ;  /* 0x0000006c244e7223 */ /* 0x080fe2000000004e */
[----:B------:R-:W-:-:S02]  /*2130*/  FFMA R77, R61, R108, R77 ;  /* 0x0000006c3d4d7223 */ /* 0x000fc4000000004d */
[----:B------:R-:W5:Y:S04]  /*2140*/  LDS R111, [R32+0x2a4] ;  /* 0x0002a400206f7984 */ /* 0x000f680000000800 */
[----:B------:R-:W5:Y:S04]  /*2150*/  LDS R110, [R32+0x3c4] ;  /* 0x0003c400206e7984 */ /* 0x000f680000000800 */
[----:B------:R-:W5:Y:S04]  /*2160*/  LDS R109, [R32+0x424] ;  /* 0x00042400206d7984 */ /* 0x000f680000000800 */
[----:B------:R-:W5:Y:S01]  /*2170*/  LDS R108, [R32+0x484] ;  /* 0x00048400206c7984 */ /* 0x000f620000000800 */
[-C--:B0-----:R-:W-:Y:S01]  /*2180*/  FFMA R37, R34, R107.reuse, R37 ;  /* 0x0000006b22257223 */ /* 0x081fe20000000025 */
[-C--:B------:R-:W-:Y:S01]  /*2190*/  FFMA R38, R35, R107.reuse, R38 ;  /* 0x0000006b23267223 */ /* 0x080fe20000000026 */
[-C--:B------:R-:W-:Y:S01]  /*21a0*/  FFMA R39, R36, R107.reuse, R39 ;  /* 0x0000006b24277223 */ /* 0x080fe20000000027 */
[----:B------:R-:W-:Y:S01]  /*21b0*/  FFMA R40, R61, R107, R40 ;  /* 0x0000006b3d287223 */ /* 0x000fe20000000028 */
[----:B------:R-:W0:Y:S01]  /*21c0*/  LDS R33, [R33+0x140] ;  /* 0x0001400021217984 */ /* 0x000e220000000800 */
[C---:B------:R-:W-:Y:S01]  /*21d0*/  FFMA R37, R35.reuse, R112, R37 ;  /* 0x0000007023257223 */ /* 0x040fe20000000025 */
[----:B------:R-:W-:Y:S01]  /*21e0*/  FFMA R38, R112, R36, R38 ;  /* 0x0000002470267223 */ /* 0x000fe20000000026 */
[-C--:B-1----:R-:W-:Y:S01]  /*21f0*/  FFMA R41, R34, R106.reuse, R41 ;  /* 0x0000006a22297223 */ /* 0x082fe20000000029 */
[-C--:B------:R-:W-:Y:S01]  /*2200*/  FFMA R42, R35, R106.reuse, R42 ;  /* 0x0000006a232a7223 */ /* 0x080fe2000000002a */
[-C--:B------:R-:W-:Y:S01]  /*2210*/  FFMA R43, R36, R106.reuse, R43 ;  /* 0x0000006a242b7223 */ /* 0x080fe2000000002b */
[----:B------:R-:W-:Y:S01]  /*2220*/  FFMA R44, R61, R106, R44 ;  /* 0x0000006a3d2c7223 */ /* 0x000fe2000000002c */
[-C--:B--2---:R-:W-:Y:S01]  /*2230*/  FFMA R45, R34, R105.reuse, R45 ;  /* 0x00000069222d7223 */ /* 0x084fe2000000002d */
[-C--:B------:R-:W-:Y:S01]  /*2240*/  FFMA R46, R35, R105.reuse, R46 ;  /* 0x00000069232e7223 */ /* 0x080fe2000000002e */
[-C--:B------:R-:W-:Y:S01]  /*2250*/  FFMA R47, R36, R105.reuse, R47 ;  /* 0x00000069242f7223 */ /* 0x080fe2000000002f */
[----:B------:R-:W-:Y:S01]  /*2260*/  FFMA R48, R61, R105, R48 ;  /* 0x000000693d307223 */ /* 0x000fe20000000030 */
[-C--:B---3--:R-:W-:Y:S01]  /*2270*/  FFMA R49, R34, R104.reuse, R49 ;  /* 0x0000006822317223 */ /* 0x088fe20000000031 */
[-C--:B------:R-:W-:Y:S01]  /*2280*/  FFMA R50, R35, R104.reuse, R50 ;  /* 0x0000006823327223 */ /* 0x080fe20000000032 */
[-C--:B------:R-:W-:Y:S01]  /*2290*/  FFMA R51, R36, R104.reuse, R51 ;  /* 0x0000006824337223 */ /* 0x080fe20000000033 */
[----:B------:R-:W-:Y:S01]  /*22a0*/  FFMA R52, R61, R104, R52 ;  /* 0x000000683d347223 */ /* 0x000fe20000000034 */
[-C--:B----4-:R-:W-:Y:S01]  /*22b0*/  FFMA R57, R34, R103.reuse, R57 ;  /* 0x0000006722397223 */ /* 0x090fe20000000039 */
[-C--:B------:R-:W-:Y:S01]  /*22c0*/  FFMA R58, R35, R103.reuse, R58 ;  /* 0x00000067233a7223 */ /* 0x080fe2000000003a */
[-C--:B------:R-:W-:Y:S01]  /*22d0*/  FFMA R59, R36, R103.reuse, R59 ;  /* 0x00000067243b7223 */ /* 0x080fe2000000003b */
[----:B------:R-:W-:Y:S01]  /*22e0*/  FFMA R60, R61, R103, R60 ;  /* 0x000000673d3c7223 */ /* 0x000fe2000000003c */
[-C--:B-----5:R-:W-:Y:S01]  /*22f0*/  FFMA R62, R34, R102.reuse, R62 ;  /* 0x00000066223e7223 */ /* 0x0a0fe2000000003e */
[-C--:B------:R-:W-:Y:S01]  /*2300*/  FFMA R63, R35, R102.reuse, R63 ;  /* 0x00000066233f7223 */ /* 0x080fe2000000003f */
[-C--:B------:R-:W-:Y:S01]  /*2310*/  FFMA R64, R36, R102.reuse, R64 ;  /* 0x0000006624407223 */ /* 0x080fe20000000040 */
[----:B------:R-:W-:Y:S01]  /*2320*/  FFMA R65, R61, R102, R65 ;  /* 0x000000663d417223 */ /* 0x000fe20000000041 */
[----:B------:R-:W1:Y:S01]  /*2330*/  LDS R107, [R32+0x4e4] ;  /* 0x0004e400206b7984 */ /* 0x000e620000000800 */
[-C--:B------:R-:W-:Y:S01]  /*2340*/  FFMA R53, R34, R111.reuse, R53 ;  /* 0x0000006f22357223 */ /* 0x080fe20000000035 */
[-C--:B------:R-:W-:Y:S01]  /*2350*/  FFMA R54, R35, R111.reuse, R54 ;  /* 0x0000006f23367223 */ /* 0x080fe20000000036 */
[-C--:B------:R-:W-:Y:S01]  /*2360*/  FFMA R55, R36, R111.reuse, R55 ;  /* 0x0000006f24377223 */ /* 0x080fe20000000037 */
[----:B------:R-:W2:Y:S01]  /*2370*/  LDS R106, [R32+0x544] ;  /* 0x00054400206a7984 */ /* 0x000ea20000000800 */
[----:B------:R-:W-:Y:S01]  /*2380*/  FFMA R56, R61, R111, R56 ;  /* 0x0000006f3d387223 */ /* 0x000fe20000000038 */
[-C--:B------:R-:W-:Y:S01]  /*2390*/  FFMA R66, R34, R110.reuse, R66 ;  /* 0x0000006e22427223 */ /* 0x080fe20000000042 */
[-C--:B------:R-:W-:Y:S01]  /*23a0*/  FFMA R67, R35, R110.reuse, R67 ;  /* 0x0000006e23437223 */ /* 0x080fe20000000043 */
[----:B------:R-:W3:Y:S01]  /*23b0*/  LDS R105, [R32+0x5a4] ;  /* 0x0005a40020697984 */ /* 0x000ee20000000800 */
[-C--:B------:R-:W-:Y:S01]  /*23c0*/  FFMA R68, R36, R110.reuse, R68 ;  /* 0x0000006e24447223 */ /* 0x080fe20000000044 */
[----:B------:R-:W-:Y:S01]  /*23d0*/  FFMA R69, R61, R110, R69 ;  /* 0x0000006e3d457223 */ /* 0x000fe20000000045 */
[-C--:B------:R-:W-:Y:S01]  /*23e0*/  FFMA R70, R34, R109.reuse, R70 ;  /* 0x0000006d22467223 */ /* 0x080fe20000000046 */
[----:B------:R-:W4:Y:S01]  /*23f0*/  LDS R104, [R32+0x8] ;  /* 0x0000080020687984 */ /* 0x000f220000000800 */
[-C--:B------:R-:W-:Y:S01]  /*2400*/  FFMA R71, R35, R109.reuse, R71 ;  /* 0x0000006d23477223 */ /* 0x080fe20000000047 */
[-C--:B------:R-:W-:Y:S01]  /*2410*/  FFMA R72, R36, R109.reuse, R72 ;  /* 0x0000006d24487223 */ /* 0x080fe20000000048 */
[----:B------:R-:W-:Y:S01]  /*2420*/  FFMA R73, R61, R109, R73 ;  /* 0x0000006d3d497223 */ /* 0x000fe20000000049 */
[----:B------:R-:W5:Y:S01]  /*2430*/  LDS R103, [R32+0x68] ;  /* 0x0000680020677984 */ /* 0x000f620000000800 */
[-C--:B------:R-:W-:Y:S01]  /*2440*/  FFMA R74, R34, R108.reuse, R74 ;  /* 0x0000006c224a7223 */ /* 0x080fe2000000004a */
[-C--:B------:R-:W-:Y:S01]  /*2450*/  FFMA R75, R35, R108.reuse, R75 ;  /* 0x0000006c234b7223 */ /* 0x080fe2000000004b */
[-C--:B------:R-:W-:Y:S01]  /*2460*/  FFMA R76, R36, R108.reuse, R76 ;  /* 0x0000006c244c7223 */ /* 0x080fe2000000004c */
[----:B------:R-:W5:Y:S01]  /*2470*/  LDS R102, [R32+0xc8] ;  /* 0x0000c80020667984 */ /* 0x000f620000000800 */
[----:B------:R-:W-:Y:S01]  /*2480*/  FFMA R81, R61, R108, R81 ;  /* 0x0000006c3d517223 */ /* 0x000fe20000000051 */
[----:B------:R-:W-:Y:S01]  /*2490*/  FFMA R39, R112, R61, R39 ;  /* 0x0000003d70277223 */ /* 0x000fe20000000027 */
[----:B0-----:R-:W-:Y:S01]  /*24a0*/  FFMA R40, R33, R112, R40 ;  /* 0x0000007021287223 */ /* 0x001fe20000000028 */
[----:B------:R-:W0:Y:S04]  /*24b0*/  LDS R110, [R32+0x188] ;  /* 0x00018800206e7984 */ /* 0x000e280000000800 */
[----:B------:R-:W0:Y:S04]  /*24c0*/  LDS R108, [R32+0x1e8] ;  /* 0x0001e800206c7984 */ /* 0x000e280000000800 */
[----:B------:R-:W0:Y:S04]  /*24d0*/  LDS R111, [R32+0x2a8] ;  /* 0x0002a800206f7984 */ /* 0x000e280000000800 */
[----:B------:R-:W0:Y:S01]  /*24e0*/  LDS R109, [R32+0x308] ;  /* 0x00030800206d7984 */ /* 0x000e220000000800 */
        /* <DEDUP_REMOVED lines=12> */
[----:B----4-:R-:W-:Y:S01]  /*25b0*/  FFMA R94, R35, R104, R94 ;  /* 0x00000068235e7223 */ /* 0x010fe2000000005e */
[C---:B------:R-:W-:Y:S01]  /*25c0*/  FFMA R96, R104.reuse, R36, R96 ;  /* 0x0000002468607223 */ /* 0x040fe20000000060 */
[----:B------:R-:W-:Y:S01]  /*25d0*/  FFMA R98, R104, R61, R98 ;  /* 0x0000003d68627223 */ /* 0x000fe20000000062 */
[----:B------:R-:W-:Y:S01]  /*25e0*/  FFMA R100, R33, R104, R100 ;  /* 0x0000006821647223 */ /* 0x000fe20000000064 */
[----:B-----5:R-:W-:Y:S01]  /*25f0*/  FFMA R101, R35, R103, R101 ;  /* 0x0000006723657223 */ /* 0x020fe20000000065 */
[C---:B------:R-:W-:Y:S01]  /*2600*/  FFMA R99, R103.reuse, R36, R99 ;  /* 0x0000002467637223 */ /* 0x040fe20000000063 */
[----:B------:R-:W-:Y:S01]  /*2610*/  FFMA R97, R103, R61, R97 ;  /* 0x0000003d67617223 */ /* 0x000fe20000000061 */
[----:B------:R-:W-:Y:S01]  /*2620*/  FFMA R95, R33, R103, R95 ;  /* 0x00000067215f7223 */ /* 0x000fe2000000005f */
[----:B------:R-:W-:Y:S01]  /*2630*/  FFMA R80, R35, R102, R80 ;  /* 0x0000006623507223 */ /* 0x000fe20000000050 */
[C---:B------:R-:W-:Y:S01]  /*2640*/  FFMA R79, R102.reuse, R36, R79 ;  /* 0x00000024664f7223 */ /* 0x040fe2000000004f */
[-C--:B------:R-:W-:Y:S01]  /*2650*/  FFMA R78, R102, R61.reuse, R78 ;  /* 0x0000003d664e7223 */ /* 0x080fe2000000004e */
[----:B------:R-:W-:Y:S01]  /*2660*/  FFMA R77, R33, R102, R77 ;  /* 0x00000066214d7223 */ /* 0x000fe2000000004d */
[----:B------:R-:W1:Y:S01]  /*2670*/  LDS R107, [R32+0x248] ;  /* 0x00024800206b7984 */ /* 0x000e620000000800 */
[----:B0-----:R-:W-:Y:S01]  /*2680*/  FFMA R41, R35, R110, R41 ;  /* 0x0000006e23297223 */ /* 0x001fe20000000029 */
[C---:B------:R-:W-:Y:S01]  /*2690*/  FFMA R42, R110.reuse, R36, R42 ;  /* 0x000000246e2a7223 */ /* 0x040fe2000000002a */
[-C--:B------:R-:W-:Y:S01]  /*26a0*/  FFMA R43, R110, R61.reuse, R43 ;  /* 0x0000003d6e2b7223 */ /* 0x080fe2000000002b */
[----:B------:R-:W0:Y:S01]  /*26b0*/  LDS R106, [R32+0x368] ;  /* 0x00036800206a7984 */ /* 0x000e220000000800 */
[----:B------:R-:W-:Y:S01]  /*26c0*/  FFMA R44, R33, R110, R44 ;  /* 0x0000006e212c7223 */ /* 0x000fe2000000002c */
[----:B------:R-:W-:Y:S01]  /*26d0*/  FFMA R45, R35, R108, R45 ;  /* 0x0000006c232d7223 */ /* 0x000fe2000000002d */
[C---:B------:R-:W-:Y:S01]  /*26e0*/  FFMA R46, R108.reuse, R36, R46 ;  /* 0x000000246c2e7223 */ /* 0x040fe2000000002e */
[----:B------:R-:W2:Y:S01]  /*26f0*/  LDS R105, [R32+0x3c8] ;  /* 0x0003c80020697984 */ /* 0x000ea20000000800 */
[----:B------:R-:W-:Y:S01]  /*2700*/  FFMA R47, R108, R61, R47 ;  /* 0x0000003d6c2f7223 */ /* 0x000fe2000000002f */
[----:B------:R-:W-:Y:S01]  /*2710*/  FFMA R48, R33, R108, R48 ;  /* 0x0000006c21307223 */ /* 0x000fe20000000030 */
[----:B------:R-:W-:Y:S01]  /*2720*/  FFMA R53, R35, R111, R53 ;  /* 0x0000006f23357223 */ /* 0x000fe20000000035 */
[----:B------:R-:W3:Y:S01]  /*2730*/  LDS R104, [R32+0x428] ;  /* 0x0004280020687984 */ /* 0x000ee20000000800 */
[CC--:B------:R-:W-:Y:S01]  /*2740*/  FFMA R54, R111.reuse, R36.reuse, R54 ;  /* 0x000000246f367223 */ /* 0x0c0fe20000000036 */
[----:B------:R-:W-:Y:S01]  /*2750*/  FFMA R55, R111, R61, R55 ;  /* 0x0000003d6f377223 */ /* 0x000fe20000000037 */
[----:B------:R-:W-:Y:S01]  /*2760*/  FFMA R56, R33, R111, R56 ;  /* 0x0000006f21387223 */ /* 0x000fe20000000038 */
[----:B------:R-:W4:Y:S01]  /*2770*/  LDS R103, [R32+0x488] ;  /* 0x0004880020677984 */ /* 0x000f220000000800 */
[----:B------:R-:W-:Y:S01]  /*2780*/  FFMA R57, R35, R109, R57 ;  /* 0x0000006d23397223 */ /* 0x000fe20000000039 */
[C---:B------:R-:W-:Y:S01]  /*2790*/  FFMA R58, R109.reuse, R36, R58 ;  /* 0x000000246d3a7223 */ /* 0x040fe2000000003a */
[----:B------:R-:W-:Y:S01]  /*27a0*/  FFMA R59, R109, R61, R59 ;  /* 0x0000003d6d3b7223 */ /* 0x000fe2000000003b */
[----:B------:R-:W5:Y:S01]  /*27b0*/  LDS R102, [R32+0x4e8] ;  /* 0x0004e80020667984 */ /* 0x000f620000000800 */
[----:B------:R-:W-:-:S03]  /*27c0*/  FFMA R60, R33, R109, R60 ;  /* 0x0000006d213c7223 */ /* 0x000fc6000000003c */
[----:B------:R-:W5:Y:S04]  /*27d0*/  LDS R34, [R32+0x548] ;  /* 0x0005480020227984 */ /* 0x000f680000000800 */
[----:B------:R-:W5:Y:S01]  /*27e0*/  LDS R32, [R32+0x5a8] ;  /* 0x0005a80020207984 */ /* 0x000f620000000800 */
[----:B-1----:R-:W-:Y:S01]  /*27f0*/  FFMA R49, R35, R107, R49 ;  /* 0x0000006b23317223 */ /* 0x002fe20000000031 */
[C---:B------:R-:W-:Y:S01]  /*2800*/  FFMA R50, R107.reuse, R36, R50 ;  /* 0x000000246b327223 */ /* 0x040fe20000000032 */
[----:B------:R-:W-:Y:S01]  /*2810*/  FFMA R51, R107, R61, R51 ;  /* 0x0000003d6b337223 */ /* 0x000fe20000000033 */
[----:B------:R-:W-:Y:S01]  /*2820*/  FFMA R52, R33, R107, R52 ;  /* 0x0000006b21347223 */ /* 0x000fe20000000034 */
[----:B0-----:R-:W-:Y:S01]  /*2830*/  FFMA R62, R35, R106, R62 ;  /* 0x0000006a233e7223 */ /* 0x001fe2000000003e */
[C---:B------:R-:W-:Y:S01]  /*2840*/  FFMA R63, R106.reuse, R36, R63 ;  /* 0x000000246a3f7223 */ /* 0x040fe2000000003f */
[----:B------:R-:W-:Y:S01]  /*2850*/  FFMA R64, R106, R61, R64 ;  /* 0x0000003d6a407223 */ /* 0x000fe20000000040 */
[----:B------:R-:W-:Y:S01]  /*2860*/  FFMA R65, R33, R106, R65 ;  /* 0x0000006a21417223 */ /* 0x000fe20000000041 */
[----:B--2---:R-:W-:Y:S01]  /*2870*/  FFMA R66, R35, R105, R66 ;  /* 0x0000006923427223 */ /* 0x004fe20000000042 */
[C---:B------:R-:W-:Y:S01]  /*2880*/  FFMA R67, R105.reuse, R36, R67 ;  /* 0x0000002469437223 */ /* 0x040fe20000000043 */
[----:B------:R-:W-:Y:S01]  /*2890*/  FFMA R68, R105, R61, R68 ;  /* 0x0000003d69447223 */ /* 0x000fe20000000044 */
[----:B------:R-:W-:Y:S01]  /*28a0*/  FFMA R69, R33, R105, R69 ;  /* 0x0000006921457223 */ /* 0x000fe20000000045 */
[----:B---3--:R-:W-:Y:S01]  /*28b0*/  FFMA R70, R35, R104, R70 ;  /* 0x0000006823467223 */ /* 0x008fe20000000046 */
[C---:B------:R-:W-:Y:S01]  /*28c0*/  FFMA R71, R104.reuse, R36, R71 ;  /* 0x0000002468477223 */ /* 0x040fe20000000047 */
[----:B------:R-:W-:Y:S01]  /*28d0*/  FFMA R72, R104, R61, R72 ;  /* 0x0000003d68487223 */ /* 0x000fe20000000048 */
[----:B------:R-:W-:Y:S01]  /*28e0*/  FFMA R73, R33, R104, R73 ;  /* 0x0000006821497223 */ /* 0x000fe20000000049 */
[----:B----4-:R-:W-:Y:S01]  /*28f0*/  FFMA R74, R35, R103, R74 ;  /* 0x00000067234a7223 */ /* 0x010fe2000000004a */
[C---:B------:R-:W-:Y:S01]  /*2900*/  FFMA R75, R103.reuse, R36, R75 ;  /* 0x00000024674b7223 */ /* 0x040fe2000000004b */
[----:B------:R-:W-:Y:S01]  /*2910*/  FFMA R76, R103, R61, R76 ;  /* 0x0000003d674c7223 */ /* 0x000fe2000000004c */
[----:B------:R-:W-:Y:S01]  /*2920*/  FFMA R81, R33, R103, R81 ;  /* 0x0000006721517223 */ /* 0x000fe20000000051 */
[----:B-----5:R-:W-:Y:S01]  /*2930*/  FFMA R82, R35, R102, R82 ;  /* 0x0000006623527223 */ /* 0x020fe20000000052 */
[C---:B------:R-:W-:Y:S01]  /*2940*/  FFMA R83, R102.reuse, R36, R83 ;  /* 0x0000002466537223 */ /* 0x040fe20000000053 */
[-C--:B------:R-:W-:Y:S01]  /*2950*/  FFMA R84, R102, R61.reuse, R84 ;  /* 0x0000003d66547223 */ /* 0x080fe20000000054 */
[----:B------:R-:W-:Y:S01]  /*2960*/  FFMA R85, R33, R102, R85 ;  /* 0x0000006621557223 */ /* 0x000fe20000000055 */
[----:B------:R-:W-:Y:S01]  /*2970*/  FFMA R86, R35, R34, R86 ;  /* 0x0000002223567223 */ /* 0x000fe20000000056 */
[C---:B------:R-:W-:Y:S01]  /*2980*/  FFMA R87, R34.reuse, R36, R87 ;  /* 0x0000002422577223 */ /* 0x040fe20000000057 */
[-C--:B------:R-:W-:Y:S01]  /*2990*/  FFMA R88, R34, R61.reuse, R88 ;  /* 0x0000003d22587223 */ /* 0x080fe20000000058 */
[----:B------:R-:W-:Y:S01]  /*29a0*/  FFMA R89, R33, R34, R89 ;  /* 0x0000002221597223 */ /* 0x000fe20000000059 */
[----:B------:R-:W-:Y:S01]  /*29b0*/  FFMA R90, R35, R32, R90 ;  /* 0x00000020235a7223 */ /* 0x000fe2000000005a */
[C---:B------:R-:W-:Y:S01]  /*29c0*/  FFMA R91, R32.reuse, R36, R91 ;  /* 0x00000024205b7223 */ /* 0x040fe2000000005b */
[----:B------:R-:W-:Y:S01]  /*29d0*/  FFMA R92, R32, R61, R92 ;  /* 0x0000003d205c7223 */ /* 0x000fe2000000005c */
[----:B------:R-:W-:Y:S01]  /*29e0*/  FFMA R93, R33, R32, R93 ;  /* 0x00000020215d7223 */ /* 0x000fe2000000005d */
[----:B------:R-:W-:Y:S06]  /*29f0*/  @P6 BRA `(.L_x_18) ;  /* 0xfffffff000106947 */ /* 0x000fec000383ffff */
[----:B------:R-:W-:Y:S01]  /*2a00*/  HFMA2 R36, -RZ, RZ, 0, 5.9604644775390625e-08 ;  /* 0x00000001ff247431 */ /* 0x000fe200000001ff */
[----:B------:R-:W-:Y:S01]  /*2a10*/  UPLOP3.LUT UP0, UPT, UPT, UPT, UPT, 0x40, 0x4 ;  /* 0x000000000004789c */ /* 0x000fe20003f0e870 */
[----:B------:R-:W-:Y:S10]  /*2a20*/  BRA.U UP1, `(.L_x_19) ;  /* 0xffffffed01c47547 */ /* 0x000ff4000b83ffff */
[----:B------:R-:W-:-:S04]  /*2a30*/  IADD3 R22, PT, PT, R22, 0x1, RZ ;  /* 0x0000000116167810 */ /* 0x000fc80007ffe0ff */
[----:B------:R-:W-:-:S13]  /*2a40*/  ISETP.NE.AND P6, PT, R22, 0x3, PT ;  /* 0x000000031600780c */ /* 0x000fda0003fc5270 */
[----:B------:R-:W-:Y:S05]  /*2a50*/  @P6 BRA `(.L_x_20) ;  /* 0xffffffe000a46947 */ /* 0x000fea000383ffff */
[----:B------:R-:W-:-:S04]  /*2a60*/  IADD3 R0, PT, PT, R0, 0x1, RZ ;  /* 0x0000000100007810 */ /* 0x000fc80007ffe0ff */
[----:B------:R-:W-:-:S13]  /*2a70*/  ISETP.NE.AND P6, PT, R0, 0x4, PT ;  /* 0x000000040000780c */ /* 0x000fda0003fc5270 */
[----:B------:R-:W-:Y:S05]  /*2a80*/  @P6 BRA `(.L_x_21) ;  /* 0xffffffe0007c6947 */ /* 0x000fea000383ffff */
[----:B------:R-:W0:Y:S01]  /*2a90*/  LDCU.64 UR4, c[0x0][0x398] ;  /* 0x00007300ff0477ac */ /* 0x000e220008000a00 */
[----:B------:R-:W-:Y:S01]  /*2aa0*/  LOP3.LUT R4, R25, 0xc0, RZ, 0xc0, !PT ;  /* 0x000000c019047812 */ /* 0x000fe200078ec0ff */
[----:B------:R-:W1:Y:S03]  /*2ab0*/  LDC.64 R2, c[0x0][0x390] ;  /* 0x0000e400ff027b82 */ /* 0x000e660000000a00 */
[----:B0-----:R-:W-:-:S04]  /*2ac0*/  IADD3 R4, P0, PT, R4, UR4, RZ ;  /* 0x0000000404047c10 */ /* 0x001fc8000ff1e0ff */
[----:B------:R-:W-:-:S05]  /*2ad0*/  IADD3.X R5, PT, PT, RZ, UR5, RZ, P0, !PT ;  /* 0x00000005ff057c10 */ /* 0x000fca00087fe4ff */
[----:B------:R-:W2:Y:S04]  /*2ae0*/  LDG.E.CONSTANT R19, desc[UR8][R4.64] ;  /* 0x0000000804137981 */ /* 0x000ea8000c1e9900 */
[----:B------:R-:W3:Y:S04]  /*2af0*/  LDG.E.CONSTANT R20, desc[UR8][R4.64+0x4] ;  /* 0x0000040804147981 */ /* 0x000ee8000c1e9900 */
[----:B------:R-:W4:Y:S04]  /*2b00*/  LDG.E.CONSTANT R22, desc[UR8][R4.64+0x8] ;  /* 0x0000080804167981 */ /* 0x000f28000c1e9900 */
[----:B------:R-:W5:Y:S04]  /*2b10*/  LDG.E.CONSTANT R23, desc[UR8][R4.64+0xc] ;  /* 0x00000c0804177981 */ /* 0x000f68000c1e9900 */
        /* <DEDUP_REMOVED lines=11> */
[----:B------:R0:W5:Y:S01]  /*2bd0*/  LDG.E.CONSTANT R18, desc[UR8][R4.64+0x3c] ;  /* 0x00003c0804127981 */ /* 0x000162000c1e9900 */
[----:B------:R-:W-:Y:S01]  /*2be0*/  IMAD R31, R26, 0x31000, R31 ;  /* 0x000310001a1f7824 */ /* 0x000fe200078e021f */
[----:B------:R-:W-:-:S04]  /*2bf0*/  SHF.R.U32.HI R25, RZ, 0x4, R25 ;  /* 0x00000004ff197819 */ /* 0x000fc80000011619 */
[----:B------:R-:W-:Y:S02]  /*2c00*/  IADD3 R10, PT, PT, R9, R31, R10 ;  /* 0x0000001f090a7210 */ /* 0x000fe40007ffe00a */
[----:B------:R-:W-:-:S05]  /*2c10*/  LOP3.LUT R9, R25, 0x3, RZ, 0xc0, !PT ;  /* 0x0000000319097812 */ /* 0x000fca00078ec0ff */
[----:B------:R-:W-:-:S04]  /*2c20*/  IMAD R9, R9, 0x1c0, R10 ;  /* 0x000001c009097824 */ /* 0x000fc800078e020a */
[----:B-1----:R-:W-:-:S04]  /*2c30*/  IMAD.WIDE.U32 R2, R9, 0x4, R2 ;  /* 0x0000000409027825 */ /* 0x002fc800078e0002 */
[--C-:B--2---:R-:W-:Y:S01]  /*2c40*/  FADD R94, R94, R19.reuse ;  /* 0x000000135e5e7221 */ /* 0x104fe20000000000 */
[----:B------:R-:W-:Y:S01]  /*2c50*/  FADD R96, R96, R19 ;  /* 0x0000001360607221 */ /* 0x000fe20000000000 */
[----:B---3--:R-:W-:-:S03]  /*2c60*/  FADD R101, R101, R20 ;  /* 0x0000001465657221 */ /* 0x008fc60000000000 */
[----:B------:R-:W-:Y:S01]  /*2c70*/  FMNMX R9, RZ, R94, !PT ;  /* 0x0000005eff097209 */ /* 0x000fe20007800000 */
[--C-:B------:R-:W-:Y:S01]  /*2c80*/  FADD R99, R99, R20.reuse ;  /* 0x0000001463637221 */ /* 0x100fe20000000000 */
[----:B0-----:R-:W-:Y:S01]  /*2c90*/  FMNMX R5, RZ, R96, !PT ;  /* 0x00000060ff057209 */ /* 0x001fe20007800000 */
[--C-:B------:R-:W-:Y:S01]  /*2ca0*/  FADD R97, R97, R20.reuse ;  /* 0x0000001461617221 */ /* 0x100fe20000000000 */
[----:B------:R-:W-:Y:S01]  /*2cb0*/  FADD R20, R95, R20 ;  /* 0x000000145f147221 */ /* 0x000fe20000000000 */
[----:B----4-:R-:W-:Y:S01]  /*2cc0*/  FADD R80, R80, R22 ;  /* 0x0000001650507221 */ /* 0x010fe20000000000 */
[----:B------:R0:W-:Y:S01]  /*2cd0*/  STG.E desc[UR8][R2.64], R9 ;  /* 0x0000000902007986 */ /* 0x0001e2000c101908 */
[----:B-----5:R-:W-:-:S03]  /*2ce0*/  FADD R38, R38, R23 ;  /* 0x0000001726267221 */ /* 0x020fc60000000000 */
[----:B------:R1:W-:Y:S01]  /*2cf0*/  STG.E desc[UR8][R2.64+0x1c0], R5 ;  /* 0x0001c00502007986 */ /* 0x0003e2000c101908 */
[----:B------:R-:W-:Y:S01]  /*2d00*/  FADD R42, R42, R17 ;  /* 0x000000112a2a7221 */ /* 0x000fe20000000000 */
[----:B0-----:R-:W-:Y:S02]  /*2d10*/  FMNMX R9, RZ, R80, !PT ;  /* 0x00000050ff097209 */ /* 0x001fe40007800000 */
[----:B-1----:R-:W-:-:S03]  /*2d20*/  FMNMX R5, RZ, R20, !PT ;  /* 0x00000014ff057209 */ /* 0x002fc60007800000 */
[----:B------:R0:W-:Y:S01]  /*2d30*/  STG.E desc[UR8][R2.64+0x18800], R9 ;  /* 0x0188000902007986 */ /* 0x0001e2000c101908 */
[--C-:B------:R-:W-:Y:S01]  /*2d40*/  FADD R45, R45, R16.reuse ;  /* 0x000000102d2d7221 */ /* 0x100fe20000000000 */
[--C-:B------:R-:W-:Y:S01]  /*2d50*/  FADD R46, R46, R16.reuse ;  /* 0x000000102e2e7221 */ /* 0x100fe20000000000 */
[--C-:B------:R-:W-:Y:S01]  /*2d60*/  FADD R47, R47, R16.reuse ;  /* 0x000000102f2f7221 */ /* 0x100fe20000000000 */
[----:B------:R1:W-:Y:S01]  /*2d70*/  STG.E desc[UR8][R2.64+0xc940], R5 ;  /* 0x00c9400502007986 */ /* 0x0003e2000c101908 */
[----:B------:R-:W-:Y:S01]  /*2d80*/  FADD R16, R48, R16 ;  /* 0x0000001030107221 */ /* 0x000fe20000000000 */
[----:B------:R-:W-:Y:S01]  /*2d90*/  FADD R53, R53, R14 ;  /* 0x0000000e35357221 */ /* 0x000fe20000000000 */
[----:B0-----:R-:W-:Y:S02]  /*2da0*/  FMNMX R9, RZ, R42, !PT ;  /* 0x0000002aff097209 */ /* 0x001fe40007800000 */
[----:B-1----:R-:W-:-:S03]  /*2db0*/  FMNMX R5, RZ, R38, !PT ;  /* 0x00000026ff057209 */ /* 0x002fc60007800000 */
[----:B------:R0:W-:Y:S01]  /*2dc0*/  STG.E desc[UR8][R2.64+0x311c0], R9 ;  /* 0x0311c00902007986 */ /* 0x0001e2000c101908 */
[--C-:B------:R-:W-:Y:S01]  /*2dd0*/  FADD R54, R54, R14.reuse ;  /* 0x0000000e36367221 */ /* 0x100fe20000000000 */
[--C-:B------:R-:W-:Y:S02]  /*2de0*/  FADD R55, R55, R14.reuse ;  /* 0x0000000e37377221 */ /* 0x100fe40000000000 */
[----:B------:R1:W-:Y:S01]  /*2df0*/  STG.E desc[UR8][R2.64+0x24dc0], R5 ;  /* 0x024dc00502007986 */ /* 0x0003e2000c101908 */
[----:B------:R-:W-:Y:S01]  /*2e00*/  FADD R14, R56, R14 ;  /* 0x0000000e380e7221 */ /* 0x000fe20000000000 */
[----:B0-----:R-:W-:Y:S02]  /*2e10*/  FMNMX R9, RZ, R16, !PT ;  /* 0x00000010ff097209 */ /* 0x001fe40007800000 */
[----:B-1----:R-:W-:-:S03]  /*2e20*/  FMNMX R5, RZ, R46, !PT ;  /* 0x0000002eff057209 */ /* 0x002fc60007800000 */
[----:B------:R0:W-:Y:S01]  /*2e30*/  STG.E desc[UR8][R2.64+0x3d940], R9 ;  /* 0x03d9400902007986 */ /* 0x0001e2000c101908 */
[--C-:B------:R-:W-:Y:S01]  /*2e40*/  FADD R62, R62, R12.reuse ;  /* 0x0000000c3e3e7221 */ /* 0x100fe20000000000 */
[----:B------:R-:W-:Y:S02]  /*2e50*/  FADD R64, R64, R12 ;  /* 0x0000000c40407221 */ /* 0x000fe40000000000 */
[----:B------:R1:W-:Y:S01]  /*2e60*/  STG.E desc[UR8][R2.64+0x3d5c0], R5 ;  /* 0x03d5c00502007986 */ /* 0x0003e2000c101908 */
[----:B------:R-:W-:Y:S01]  /*2e70*/  FADD R68, R68, R11 ;  /* 0x0000000b44447221 */ /* 0x000fe20000000000 */
[----:B0-----:R-:W-:Y:S02]  /*2e80*/  FMNMX R9, RZ, R14, !PT ;  /* 0x0000000eff097209 */ /* 0x001fe40007800000 */
[----:B-1----:R-:W-:-:S03]  /*2e90*/  FMNMX R5, RZ, R54, !PT ;  /* 0x00000036ff057209 */ /* 0x002fc60007800000 */
[----:B------:R0:W-:Y:S01]  /*2ea0*/  STG.E desc[UR8][R2.64+0x56140], R9 ;  /* 0x0561400902007986 */ /* 0x0001e2000c101908 */
[----:B------:R-:W-:-:S03]  /*2eb0*/  FADD R70, R70, R7 ;  /* 0x0000000746467221 */ /* 0x000fc60000000000 */
[----:B------:R1:W-:Y:S01]  /*2ec0*/  STG.E desc[UR8][R2.64+0x55dc0], R5 ;  /* 0x055dc00502007986 */ /* 0x0003e2000c101908 */
[--C-:B------:R-:W-:Y:S01]  /*2ed0*/  FADD R41, R41, R17.reuse ;  /* 0x0000001129297221 */ /* 0x100fe20000000000 */
[----:B------:R-:W-:Y:S01]  /*2ee0*/  FADD R43, R43, R17 ;  /* 0x000000112b2b7221 */ /* 0x000fe20000000000 */
[----:B0-----:R-:W-:Y:S02]  /*2ef0*/  FMNMX R9, RZ, R64, !PT ;  /* 0x00000040ff097209 */ /* 0x001fe40007800000 */
[----:B-1----:R-:W-:-:S03]  /*2f00*/  FMNMX R5, RZ, R62, !PT ;  /* 0x0000003eff057209 */ /* 0x002fc60007800000 */
[----:B------:R0:W-:Y:S01]  /*2f10*/  STG.E desc[UR8][R2.64+0x6e780], R9 ;  /* 0x06e7800902007986 */ /* 0x0001e2000c101908 */
[--C-:B------:R-:W-:Y:S01]  /*2f20*/  FADD R49, R49, R15.reuse ;  /* 0x0000000f31317221 */ /* 0x100fe20000000000 */
[--C-:B------:R-:W-:Y:S01]  /*2f30*/  FADD R50, R50, R15.reuse ;  /* 0x0000000f32327221 */ /* 0x100fe20000000000 */
[----:B------:R-:W-:Y:S01]  /*2f40*/  FADD R51, R51, R15 ;  /* 0x0000000f33337221 */ /* 0x000fe20000000000 */
[----:B------:R1:W-:Y:S01]  /*2f50*/  STG.E desc[UR8][R2.64+0x6e400], R5 ;  /* 0x06e4000502007986 */ /* 0x0003e2000c101908 */
[--C-:B------:R-:W-:Y:S01]  /*2f60*/  FADD R57, R57, R13.reuse ;  /* 0x0000000d39397221 */ /* 0x100fe20000000000 */
[--C-:B------:R-:W-:Y:S01]  /*2f70*/  FADD R58, R58, R13.reuse ;  /* 0x0000000d3a3a7221 */ /* 0x100fe20000000000 */
[----:B------:R-:W-:Y:S01]  /*2f80*/  FADD R59, R59, R13 ;  /* 0x0000000d3b3b7221 */ /* 0x000fe20000000000 */
[--C-:B------:R-:W-:Y:S01]  /*2f90*/  FADD R66, R66, R11.reuse ;  /* 0x0000000b42427221 */ /* 0x100fe20000000000 */
[----:B------:R-:W-:Y:S01]  /*2fa0*/  FADD R67, R67, R11 ;  /* 0x0000000b43437221 */ /* 0x000fe20000000000 */
[----:B------:R-:W-:Y:S01]  /*2fb0*/  FADD R17, R44, R17 ;  /* 0x000000112c117221 */ /* 0x000fe20000000000 */
[----:B------:R-:W-:Y:S01]  /*2fc0*/  FADD R15, R52, R15 ;  /* 0x0000000f340f7221 */ /* 0x000fe20000000000 */
[----:B0-----:R-:W-:Y:S01]  /*2fd0*/  FMNMX R9, RZ, R70, !PT ;  /* 0x00000046ff097209 */ /* 0x001fe20007800000 */
[----:B------:R-:W-:Y:S01]  /*2fe0*/  FADD R13, R60, R13 ;  /* 0x0000000d3c0d7221 */ /* 0x000fe20000000000 */
[----:B------:R-:W-:Y:S01]  /*2ff0*/  FADD R11, R69, R11 ;  /* 0x0000000b450b7221 */ /* 0x000fe20000000000 */
[--C-:B------:R-:W-:Y:S01]  /*3000*/  FADD R72, R72, R7.reuse ;  /* 0x0000000748487221 */ /* 0x100fe20000000000 */
[----:B-1----:R-:W-:Y:S01]  /*3010*/  FMNMX R5, RZ, R68, !PT ;  /* 0x00000044ff057209 */ /* 0x002fe20007800000 */
[--C-:B------:R-:W-:Y:S01]  /*3020*/  FADD R74, R74, R8.reuse ;  /* 0x000000084a4a7221 */ /* 0x100fe20000000000 */
[--C-:B------:R-:W-:Y:S01]  /*3030*/  FADD R76, R76, R8.reuse ;  /* 0x000000084c4c7221 */ /* 0x100fe20000000000 */
[--C-:B------:R-:W-:Y:S01]  /*3040*/  FADD R71, R71, R7.reuse ;  /* 0x0000000747477221 */ /* 0x100fe20000000000 */
[----:B------:R-:W-:Y:S01]  /*3050*/  FADD R73, R73, R7 ;  /* 0x0000000749497221 */ /* 0x000fe20000000000 */
[----:B------:R0:W-:Y:S01]  /*3060*/  STG.E desc[UR8][R2.64+0x7ab80], R5 ;  /* 0x07ab800502007986 */ /* 0x0001e2000c101908 */
[----:B------:R-:W-:Y:S01]  /*3070*/  FMNMX R17, RZ, R17, !PT ;  /* 0x00000011ff117209 */ /* 0x000fe20007800000 */
[----:B------:R-:W-:Y:S01]  /*3080*/  FADD R75, R75, R8 ;  /* 0x000000084b4b7221 */ /* 0x000fe20000000000 */
[----:B------:R-:W-:Y:S01]  /*3090*/  FMNMX R15, RZ, R15, !PT ;  /* 0x0000000fff0f7209 */ /* 0x000fe20007800000 */
[----:B------:R1:W-:Y:S01]  /*30a0*/  STG.E desc[UR8][R2.64+0x86c00], R9 ;  /* 0x086c000902007986 */ /* 0x0003e2000c101908 */
[----:B------:R-:W-:Y:S01]  /*30b0*/  FMNMX R13, RZ, R13, !PT ;  /* 0x0000000dff0d7209 */ /* 0x000fe20007800000 */
[--C-:B------:R-:W-:Y:S01]  /*30c0*/  FADD R82, R82, R6.reuse ;  /* 0x0000000652527221 */ /* 0x100fe20000000000 */
[----:B------:R-:W-:Y:S01]  /*30d0*/  FMNMX R11, RZ, R11, !PT ;  /* 0x0000000bff0b7209 */ /* 0x000fe20007800000 */
[--C-:B------:R-:W-:Y:S01]  /*30e0*/  FADD R83, R83, R6.reuse ;  /* 0x0000000653537221 */ /* 0x100fe20000000000 */
[----:B------:R-:W-:Y:S01]  /*30f0*/  FMNMX R7, RZ, R72, !PT ;  /* 0x00000048ff077209 */ /* 0x000fe20007800000 */
[----:B------:R-:W-:Y:S01]  /*3100*/  FADD R84, R84, R6 ;  /* 0x0000000654547221 */ /* 0x000fe20000000000 */
[--C-:B------:R-:W-:Y:S01]  /*3110*/  FADD R98, R98, R19.reuse ;  /* 0x0000001362627221 */ /* 0x100fe20000000000 */
[----:B0-----:R-:W-:Y:S01]  /*3120*/  FMNMX R5, RZ, R74, !PT ;  /* 0x0000004aff057209 */ /* 0x001fe20007800000 */
[----:B------:R-:W-:Y:S01]  /*3130*/  FADD R100, R100, R19 ;  /* 0x0000001364647221 */ /* 0x000fe20000000000 */
[----:B------:R-:W-:Y:S01]  /*3140*/  FADD R8, R81, R8 ;  /* 0x0000000851087221 */ /* 0x000fe20000000000 */
[----:B------:R-:W-:Y:S01]  /*3150*/  FADD R6, R85, R6 ;  /* 0x0000000655067221 */ /* 0x000fe20000000000 */
[----:B-1----:R-:W-:Y:S01]  /*3160*/  FMNMX R9, RZ, R76, !PT ;  /* 0x0000004cff097209 */ /* 0x002fe20007800000 */
[----:B------:R-:W-:Y:S01]  /*3170*/  FADD R86, R86, R0 ;  /* 0x0000000056567221 */ /* 0x000fe20000000000 */
[----:B------:R0:W-:Y:S01]  /*3180*/  STG.E desc[UR8][R2.64+0x31540], R17 ;  /* 0x0315401102007986 */ /* 0x0001e2000c101908 */
[----:B------:R-:W-:Y:S01]  /*3190*/  FMNMX R19, RZ, R98, !PT ;  /* 0x00000062ff137209 */ /* 0x000fe20007800000 */
[--C-:B------:R-:W-:Y:S01]  /*31a0*/  FADD R79, R79, R22.reuse ;  /* 0x000000164f4f7221 */ /* 0x100fe20000000000 */
[----:B------:R-:W-:Y:S01]  /*31b0*/  FMNMX R21, RZ, R100, !PT ;  /* 0x00000064ff157209 */ /* 0x000fe20007800000 */
[----:B------:R1:W-:Y:S01]  /*31c0*/  STG.E desc[UR8][R2.64+0x49d40], R15 ;  /* 0x049d400f02007986 */ /* 0x0003e2000c101908 */
[----:B------:R-:W-:Y:S01]  /*31d0*/  FADD R78, R78, R22 ;  /* 0x000000164e4e7221 */ /* 0x000fe20000000000 */
[--C-:B------:R-:W-:Y:S01]  /*31e0*/  FADD R37, R37, R23.reuse ;  /* 0x0000001725257221 */ /* 0x100fe20000000000 */
[----:B------:R-:W-:Y:S01]  /*31f0*/  FADD R39, R39, R23 ;  /* 0x0000001727277221 */ /* 0x000fe20000000000 */
[----:B------:R2:W-:Y:S01]  /*3200*/  STG.E desc[UR8][R2.64+0x62540], R13 ;  /* 0x0625400d02007986 */ /* 0x0005e2000c101908 */
[----:B------:R-:W-:Y:S01]  /*3210*/  FADD R63, R63, R12 ;  /* 0x0000000c3f3f7221 */ /* 0x000fe20000000000 */
[--C-:B------:R-:W-:Y:S01]  /*3220*/  FADD R87, R87, R0.reuse ;  /* 0x0000000057577221 */ /* 0x100fe20000000000 */
[----:B------:R-:W-:Y:S01]  /*3230*/  FADD R88, R88, R0 ;  /* 0x0000000058587221 */ /* 0x000fe20000000000 */
[----:B------:R3:W-:Y:S01]  /*3240*/  STG.E desc[UR8][R2.64+0x7ad40], R11 ;  /* 0x07ad400b02007986 */ /* 0x0007e2000c101908 */
[----:B0-----:R-:W-:Y:S01]  /*3250*/  FMNMX R17, RZ, R50, !PT ;  /* 0x00000032ff117209 */ /* 0x001fe20007800000 */
[--C-:B------:R-:W-:Y:S01]  /*3260*/  FADD R90, R90, R18.reuse ;  /* 0x000000125a5a7221 */ /* 0x100fe20000000000 */
[--C-:B------:R-:W-:Y:S01]  /*3270*/  FADD R91, R91, R18.reuse ;  /* 0x000000125b5b7221 */ /* 0x100fe20000000000 */
[----:B------:R0:W-:Y:S01]  /*3280*/  STG.E desc[UR8][R2.64+0x86f80], R7 ;  /* 0x086f800702007986 */ /* 0x0001e2000c101908 */
[----:B-1----:R-:W-:Y:S01]  /*3290*/  FMNMX R15, RZ, R58, !PT ;  /* 0x0000003aff0f7209 */ /* 0x002fe20007800000 */
[----:B------:R-:W-:-:S02]  /*32a0*/  FADD R92, R92, R18 ;  /* 0x000000125c5c7221 */ /* 0x000fc40000000000 */
[----:B------:R1:W-:Y:S01]  /*32b0*/  STG.E desc[UR8][R2.64+0x93000], R5 ;  /* 0x0930000502007986 */ /* 0x0003e2000c101908 */
[----:B--2---:R-:W-:Y:S01]  /*32c0*/  FMNMX R13, RZ, R86, !PT ;  /* 0x00000056ff0d7209 */ /* 0x004fe20007800000 */
[----:B------:R-:W-:Y:S02]  /*32d0*/  FADD R22, R77, R22 ;  /* 0x000000164d167221 */ /* 0x000fe40000000000 */
[----:B------:R2:W-:Y:S01]  /*32e0*/  STG.E desc[UR8][R2.64+0x93380], R9 ;  /* 0x0933800902007986 */ /* 0x0005e2000c101908 */
[----:B---3--:R-:W-:Y:S01]  /*32f0*/  FMNMX R11, RZ, R82, !PT ;  /* 0x00000052ff0b7209 */ /* 0x008fe20007800000 */
[----:B------:R-:W-:Y:S01]  /*3300*/  FADD R23, R40, R23 ;  /* 0x0000001728177221 */ /* 0x000fe20000000000 */
[----:B------:R-:W-:Y:S01]  /*3310*/  FADD R12, R65, R12 ;  /* 0x0000000c410c7221 */ /* 0x000fe20000000000 */
[----:B0-----:R-:W-:Y:S01]  /*3320*/  FMNMX R7, RZ, R8, !PT ;  /* 0x00000008ff077209 */ /* 0x001fe20007800000 */
[----:B------:R-:W-:Y:S01]  /*3330*/  FADD R0, R89, R0 ;  /* 0x0000000059007221 */ /* 0x000fe20000000000 */
[----:B------:R-:W-:Y:S01]  /*3340*/  FADD R18, R93, R18 ;  /* 0x000000125d127221 */ /* 0x000fe20000000000 */
[----:B-1----:R-:W-:-:S02]  /*3350*/  FMNMX R5, RZ, R84, !PT ;  /* 0x00000054ff057209 */ /* 0x002fc40007800000 */
[----:B--2---:R-:W-:Y:S01]  /*3360*/  FMNMX R9, RZ, R6, !PT ;  /* 0x00000006ff097209 */ /* 0x004fe20007800000 */
[----:B------:R0:W-:Y:S01]  /*3370*/  STG.E desc[UR8][R2.64+0x380], R19 ;  /* 0x0003801302007986 */ /* 0x0001e2000c101908 */
[----:B------:R-:W-:Y:S02]  /*3380*/  FMNMX R101, RZ, R101, !PT ;  /* 0x00000065ff657209 */ /* 0x000fe40007800000 */
[----:B------:R-:W-:Y:S01]  /*3390*/  FMNMX R99, RZ, R99, !PT ;  /* 0x00000063ff637209 */ /* 0x000fe20007800000 */
[----:B------:R1:W-:Y:S01]  /*33a0*/  STG.E desc[UR8][R2.64+0x540], R21 ;  /* 0x0005401502007986 */ /* 0x0003e2000c101908 */
[----:B------:R-:W-:Y:S02]  /*33b0*/  FMNMX R97, RZ, R97, !PT ;  /* 0x00000061ff617209 */ /* 0x000fe40007800000 */
[----:B------:R-:W-:Y:S01]  /*33c0*/  FMNMX R79, RZ, R79, !PT ;  /* 0x0000004fff4f7209 */ /* 0x000fe20007800000 */
[----:B------:R-:W-:Y:S01]  /*33d0*/  STG.E desc[UR8][R2.64+0x499c0], R17 ;  /* 0x0499c01102007986 */ /* 0x000fe2000c101908 */
[----:B------:R-:W-:-:S02]  /*33e0*/  FMNMX R37, RZ, R37, !PT ;  /* 0x00000025ff257209 */ /* 0x000fc40007800000 */
[----:B------:R-:W-:Y:S01]  /*33f0*/  FMNMX R39, RZ, R39, !PT ;  /* 0x00000027ff277209 */ /* 0x000fe20007800000 */
[----:B------:R2:W-:Y:S01]  /*3400*/  STG.E desc[UR8][R2.64+0x621c0], R15 ;  /* 0x0621c00f02007986 */ /* 0x0005e2000c101908 */
[----:B0-----:R-:W-:Y:S02]  /*3410*/  FMNMX R19, RZ, R78, !PT ;  /* 0x0000004eff137209 */ /* 0x001fe40007800000 */
[----:B------:R-:W-:Y:S01]  /*3420*/  FMNMX R23, RZ, R23, !PT ;  /* 0x00000017ff177209 */ /* 0x000fe20007800000 */
[----:B------:R0:W-:Y:S01]  /*3430*/  STG.E desc[UR8][R2.64+0x93540], R7 ;  /* 0x0935400702007986 */ /* 0x0001e2000c101908 */
[----:B-1----:R-:W-:Y:S02]  /*3440*/  FMNMX R21, RZ, R22, !PT ;  /* 0x00000016ff157209 */ /* 0x002fe40007800000 */
[----:B------:R-:W-:Y:S01]  /*3450*/  FMNMX R41, RZ, R41, !PT ;  /* 0x00000029ff297209 */ /* 0x000fe20007800000 */
[----:B------:R-:W-:Y:S01]  /*3460*/  STG.E desc[UR8][R2.64+0x9f400], R11 ;  /* 0x09f4000b02007986 */ /* 0x000fe2000c101908 */
[----:B------:R-:W-:-:S02]  /*3470*/  FMNMX R43, RZ, R43, !PT ;  /* 0x0000002bff2b7209 */ /* 0x000fc40007800000 */
[----:B------:R-:W-:Y:S01]  /*3480*/  FMNMX R45, RZ, R45, !PT ;  /* 0x0000002dff2d7209 */ /* 0x000fe20007800000 */
[----:B------:R1:W-:Y:S01]  /*3490*/  STG.E desc[UR8][R2.64+0x9f780], R5 ;  /* 0x09f7800502007986 */ /* 0x0003e2000c101908 */
[----:B------:R-:W-:Y:S02]  /*34a0*/  FMNMX R47, RZ, R47, !PT ;  /* 0x0000002fff2f7209 */ /* 0x000fe40007800000 */
[----:B------:R-:W-:Y:S01]  /*34b0*/  FMNMX R49, RZ, R49, !PT ;  /* 0x00000031ff317209 */ /* 0x000fe20007800000 */
[----:B------:R3:W-:Y:S01]  /*34c0*/  STG.E desc[UR8][R2.64+0x9f940], R9 ;  /* 0x09f9400902007986 */ /* 0x0007e2000c101908 */
[----:B------:R-:W-:Y:S02]  /*34d0*/  FMNMX R51, RZ, R51, !PT ;  /* 0x00000033ff337209 */ /* 0x000fe40007800000 */
[----:B------:R-:W-:Y:S01]  /*34e0*/  FMNMX R53, RZ, R53, !PT ;  /* 0x00000035ff357209 */ /* 0x000fe20007800000 */
[----:B------:R4:W-:Y:S01]  /*34f0*/  STG.E desc[UR8][R2.64+0xab800], R13 ;  /* 0x0ab8000d02007986 */ /* 0x0009e2000c101908 */
[----:B------:R-:W-:-:S02]  /*3500*/  FMNMX R55, RZ, R55, !PT ;  /* 0x00000037ff377209 */ /* 0x000fc40007800000 */
[----:B------:R-:W-:Y:S02]  /*3510*/  FMNMX R57, RZ, R57, !PT ;  /* 0x00000039ff397209 */ /* 0x000fe40007800000 */
[----:B------:R-:W-:Y:S02]  /*3520*/  FMNMX R59, RZ, R59, !PT ;  /* 0x0000003bff3b7209 */ /* 0x000fe40007800000 */
[----:B------:R-:W-:Y:S02]  /*3530*/  FMNMX R63, RZ, R63, !PT ;  /* 0x0000003fff3f7209 */ /* 0x000fe40007800000 */
[----:B--2---:R-:W-:Y:S02]  /*3540*/  FMNMX R15, RZ, R12, !PT ;  /* 0x0000000cff0f7209 */ /* 0x004fe40007800000 */
[----:B------:R-:W-:Y:S02]  /*3550*/  FMNMX R17, RZ, R66, !PT ;  /* 0x00000042ff117209 */ /* 0x000fe40007800000 */
[----:B------:R-:W-:-:S02]  /*3560*/  FMNMX R67, RZ, R67, !PT ;  /* 0x00000043ff437209 */ /* 0x000fc40007800000 */
[----:B------:R-:W-:Y:S02]  /*3570*/  FMNMX R71, RZ, R71, !PT ;  /* 0x00000047ff477209 */ /* 0x000fe40007800000 */
[----:B------:R-:W-:Y:S02]  /*3580*/  FMNMX R73, RZ, R73, !PT ;  /* 0x00000049ff497209 */ /* 0x000fe40007800000 */
[----:B------:R-:W-:Y:S02]  /*3590*/  FMNMX R75, RZ, R75, !PT ;  /* 0x0000004bff4b7209 */ /* 0x000fe40007800000 */
[----:B------:R-:W-:Y:S02]  /*35a0*/  FMNMX R83, RZ, R83, !PT ;  /* 0x00000053ff537209 */ /* 0x000fe40007800000 */
[----:B------:R-:W-:Y:S02]  /*35b0*/  FMNMX R87, RZ, R87, !PT ;  /* 0x00000057ff577209 */ /* 0x000fe40007800000 */
[----:B0-----:R-:W-:-:S02]  /*35c0*/  FMNMX R7, RZ, R88, !PT ;  /* 0x00000058ff077209 */ /* 0x001fc40007800000 */
[----:B-1----:R-:W-:Y:S02]  /*35d0*/  FMNMX R5, RZ, R0, !PT ;  /* 0x00000000ff057209 */ /* 0x002fe40007800000 */
[----:B------:R-:W-:Y:S02]  /*35e0*/  FMNMX R11, RZ, R90, !PT ;  /* 0x0000005aff0b7209 */ /* 0x000fe40007800000 */
[----:B------:R-:W-:Y:S02]  /*35f0*/  FMNMX R91, RZ, R91, !PT ;  /* 0x0000005bff5b7209 */ /* 0x000fe40007800000 */
[----:B---3--:R-:W-:Y:S02]  /*3600*/  FMNMX R9, RZ, R92, !PT ;  /* 0x0000005cff097209 */ /* 0x008fe40007800000 */
[----:B----4-:R-:W-:Y:S01]  /*3610*/  FMNMX R13, RZ, R18, !PT ;  /* 0x00000012ff0d7209 */ /* 0x010fe20007800000 */
[----:B------:R-:W-:Y:S04]  /*3620*/  STG.E desc[UR8][R2.64+0xc400], R101 ;  /* 0x00c4006502007986 */ /* 0x000fe8000c101908 */
        /* <DEDUP_REMOVED lines=32> */
[----:B------:R-:W-:Y:S01]  /*3830*/  STG.E desc[UR8][R2.64+0xb8140], R13 ;  /* 0x0b81400d02007986 */ /* 0x000fe2000c101908 */
[----:B------:R-:W-:Y:S05]  /*3840*/  EXIT ;  /* 0x000000000000794d */ /* 0x000fea0003800000 */
.L_x_22:
[----:B------:R-:W-:-:S00]  /*3850*/  BRA `(.L_x_22) ;  /* 0xfffffffc00fc7947 */ /* 0x000fc0000383ffff */
[----:B------:R-:W-:-:S00]  /*3860*/  NOP ;  /* 0x0000000000007918 */ /* 0x000fc00000000000 */
        /* <DEDUP_REMOVED lines=9> */
.L_x_23:


//--------------------- .nv.shared.candidate3     --------------------------
	.section	.nv.shared.candidate3,"aw",@nobits
	.sectionflags	@""
	.align	4
.nv.shared.candidate3:
	.zero		16384


//--------------------- .nv.shared.reserved.0     --------------------------
	.section	.nv.shared.reserved.0,"aw",@nobits
	.weak		__nv_reservedSMEM_offset_0_alias
	.size		__nv_reservedSMEM_offset_0_alias, 0, 64
	.other		__nv_reservedSMEM_offset_0_alias,@"STO_CUDA_RESERVED_SHARED STV_DEFAULT"
__nv_reservedSMEM_offset_0_alias:
	.zero		0
	.zero		64


//--------------------- .nv.constant0.candidate3  --------------------------
	.section	.nv.constant0.candidate3,"a",@progbits
	.sectionflags	@""
	.align	4
.nv.constant0.candidate3:
	.zero		928


//--------------------- SYMBOLS --------------------------

	.type		.nv.reservedSmem.offset0,@object
	.size		.nv.reservedSmem.offset0,0x4
	.type		.nv.reservedSmem.cap,@object
	.size		.nv.reservedSmem.cap,0x4
